//
// Generated by NVIDIA NVVM Compiler
//
// Compiler Build ID: CL-36424714
// Cuda compilation tools, release 13.0, V13.0.88
// Based on NVVM 20.0.0
//

.version 9.0
.target sm_100
.address_size 64

	// .globl	_Z7cuda_NNPiS_ifliS_ifPfS_iS0_S0_S0_S0_S0_

.visible .entry _Z7cuda_NNPiS_ifliS_ifPfS_iS0_S0_S0_S0_S0_(
	.param .u64 .ptr .align 1 _Z7cuda_NNPiS_ifliS_ifPfS_iS0_S0_S0_S0_S0__param_0,
	.param .u64 .ptr .align 1 _Z7cuda_NNPiS_ifliS_ifPfS_iS0_S0_S0_S0_S0__param_1,
	.param .u32 _Z7cuda_NNPiS_ifliS_ifPfS_iS0_S0_S0_S0_S0__param_2,
	.param .f32 _Z7cuda_NNPiS_ifliS_ifPfS_iS0_S0_S0_S0_S0__param_3,
	.param .u64 _Z7cuda_NNPiS_ifliS_ifPfS_iS0_S0_S0_S0_S0__param_4,
	.param .u32 _Z7cuda_NNPiS_ifliS_ifPfS_iS0_S0_S0_S0_S0__param_5,
	.param .u64 .ptr .align 1 _Z7cuda_NNPiS_ifliS_ifPfS_iS0_S0_S0_S0_S0__param_6,
	.param .u32 _Z7cuda_NNPiS_ifliS_ifPfS_iS0_S0_S0_S0_S0__param_7,
	.param .f32 _Z7cuda_NNPiS_ifliS_ifPfS_iS0_S0_S0_S0_S0__param_8,
	.param .u64 .ptr .align 1 _Z7cuda_NNPiS_ifliS_ifPfS_iS0_S0_S0_S0_S0__param_9,
	.param .u64 .ptr .align 1 _Z7cuda_NNPiS_ifliS_ifPfS_iS0_S0_S0_S0_S0__param_10,
	.param .u32 _Z7cuda_NNPiS_ifliS_ifPfS_iS0_S0_S0_S0_S0__param_11,
	.param .u64 .ptr .align 1 _Z7cuda_NNPiS_ifliS_ifPfS_iS0_S0_S0_S0_S0__param_12,
	.param .u64 .ptr .align 1 _Z7cuda_NNPiS_ifliS_ifPfS_iS0_S0_S0_S0_S0__param_13,
	.param .u64 .ptr .align 1 _Z7cuda_NNPiS_ifliS_ifPfS_iS0_S0_S0_S0_S0__param_14,
	.param .u64 .ptr .align 1 _Z7cuda_NNPiS_ifliS_ifPfS_iS0_S0_S0_S0_S0__param_15,
	.param .u64 .ptr .align 1 _Z7cuda_NNPiS_ifliS_ifPfS_iS0_S0_S0_S0_S0__param_16
)
{
	.reg .pred 	%p<106>;
	.reg .b32 	%r<405>;
	.reg .b32 	%f<793>;
	.reg .b64 	%rd<335>;

	ld.param.u64 	%rd29, [_Z7cuda_NNPiS_ifliS_ifPfS_iS0_S0_S0_S0_S0__param_0];
	ld.param.u64 	%rd30, [_Z7cuda_NNPiS_ifliS_ifPfS_iS0_S0_S0_S0_S0__param_1];
	ld.param.f32 	%f31, [_Z7cuda_NNPiS_ifliS_ifPfS_iS0_S0_S0_S0_S0__param_3];
	ld.param.u64 	%rd27, [_Z7cuda_NNPiS_ifliS_ifPfS_iS0_S0_S0_S0_S0__param_4];
	ld.param.u32 	%r120, [_Z7cuda_NNPiS_ifliS_ifPfS_iS0_S0_S0_S0_S0__param_5];
	ld.param.u64 	%rd31, [_Z7cuda_NNPiS_ifliS_ifPfS_iS0_S0_S0_S0_S0__param_6];
	ld.param.u32 	%r121, [_Z7cuda_NNPiS_ifliS_ifPfS_iS0_S0_S0_S0_S0__param_7];
	ld.param.u64 	%rd32, [_Z7cuda_NNPiS_ifliS_ifPfS_iS0_S0_S0_S0_S0__param_9];
	ld.param.u64 	%rd33, [_Z7cuda_NNPiS_ifliS_ifPfS_iS0_S0_S0_S0_S0__param_10];
	ld.param.u32 	%r122, [_Z7cuda_NNPiS_ifliS_ifPfS_iS0_S0_S0_S0_S0__param_11];
	ld.param.u64 	%rd34, [_Z7cuda_NNPiS_ifliS_ifPfS_iS0_S0_S0_S0_S0__param_12];
	ld.param.u64 	%rd35, [_Z7cuda_NNPiS_ifliS_ifPfS_iS0_S0_S0_S0_S0__param_13];
	ld.param.u64 	%rd36, [_Z7cuda_NNPiS_ifliS_ifPfS_iS0_S0_S0_S0_S0__param_14];
	ld.param.u64 	%rd37, [_Z7cuda_NNPiS_ifliS_ifPfS_iS0_S0_S0_S0_S0__param_15];
	cvta.to.global.u64 	%rd1, %rd29;
	cvta.to.global.u64 	%rd2, %rd30;
	cvta.to.global.u64 	%rd3, %rd33;
	cvta.to.global.u64 	%rd4, %rd36;
	cvta.to.global.u64 	%rd5, %rd34;
	cvta.to.global.u64 	%rd6, %rd37;
	cvta.to.global.u64 	%rd7, %rd32;
	cvta.to.global.u64 	%rd8, %rd31;
	cvta.to.global.u64 	%rd9, %rd35;
	setp.lt.s64 	%p2, %rd27, 1;
	@%p2 bra 	$L__BB0_151;
	ld.param.u32 	%r353, [_Z7cuda_NNPiS_ifliS_ifPfS_iS0_S0_S0_S0_S0__param_2];
	setp.lt.s32 	%p3, %r353, 1;
	@%p3 bra 	$L__BB0_151;
	mov.f32 	%f32, 0f3F000000;
	cvt.sat.f32.f32 	%f33, %f32;
	mov.f32 	%f34, 0f4B400001;
	mov.f32 	%f35, 0f437C0000;
	fma.rm.f32 	%f36, %f33, %f35, %f34;
	and.b32  	%r1, %r120, 15;
	add.s32 	%r2, %r1, -1;
	and.b32  	%r3, %r120, 7;
	add.s32 	%r4, %r3, -1;
	add.s32 	%r5, %r122, -1;
	and.b32  	%r6, %r122, 7;
	add.s32 	%r7, %r6, -1;
	and.b32  	%r8, %r122, 3;
	and.b32  	%r9, %r121, 7;
	add.s32 	%r10, %r9, -1;
	and.b32  	%r11, %r121, 3;
	add.s32 	%r12, %r11, -1;
	and.b32  	%r13, %r122, 15;
	add.s32 	%r14, %r13, -1;
	and.b32  	%r15, %r120, 3;
	and.b32  	%r16, %r120, 2147483632;
	and.b32  	%r17, %r122, 2147483640;
	and.b32  	%r18, %r121, 2147483640;
	and.b32  	%r19, %r121, 1;
	and.b32  	%r20, %r122, 2147483632;
	min.s32 	%r124, %r122, %r121;
	setp.lt.s32 	%p1, %r124, 1;
	and.b32  	%r21, %r120, 2147483640;
	and.b32  	%r22, %r120, 1;
	add.f32 	%f37, %f36, 0fCB40007F;
	neg.f32 	%f1, %f37;
	mov.b32 	%r355, 1;
	ex2.approx.ftz.f32 	%f146, %f1;
$L__BB0_3:
	mov.b32 	%r24, 0;
$L__BB0_4:
	setp.gt.s32 	%p4, %r120, 0;
	@%p4 bra 	$L__BB0_116;
$L__BB0_5:
	setp.lt.s32 	%p14, %r121, 1;
	@%p14 bra 	$L__BB0_9;
	mov.b32 	%r358, 0;
$L__BB0_7:
	mov.f32 	%f778, 0f00000000;
	@%p4 bra 	$L__BB0_25;
$L__BB0_8:
	mul.lo.s32 	%r201, %r358, 3;
	mul.wide.u32 	%rd87, %r201, 4;
	add.s64 	%rd88, %rd7, %rd87;
	ld.global.f32 	%f131, [%rd88];
	add.f32 	%f132, %f778, %f131;
	fma.rn.f32 	%f133, %f132, 0fBBBB989D, 0f3F000000;
	cvt.sat.f32.f32 	%f134, %f133;
	mov.f32 	%f135, 0f4B400001;
	mov.f32 	%f136, 0f437C0000;
	fma.rm.f32 	%f137, %f134, %f136, %f135;
	add.f32 	%f138, %f137, 0fCB40007F;
	neg.f32 	%f139, %f138;
	fma.rn.f32 	%f140, %f132, 0fBFB8AA3B, %f139;
	fma.rn.f32 	%f141, %f132, 0fB2A57060, %f140;
	mov.b32 	%r202, %f137;
	shl.b32 	%r203, %r202, 23;
	mov.b32 	%f142, %r203;
	ex2.approx.ftz.f32 	%f143, %f141;
	fma.rn.f32 	%f144, %f143, %f142, 0f3F800000;
	rcp.rn.f32 	%f145, %f144;
	cvt.rzi.s32.f32 	%r204, %f145;
	mul.wide.u32 	%rd89, %r358, 4;
	add.s64 	%rd90, %rd3, %rd89;
	st.global.u32 	[%rd90], %r204;
	add.s32 	%r358, %r358, 1;
	setp.ne.s32 	%p25, %r358, %r121;
	@%p25 bra 	$L__BB0_7;
$L__BB0_9:
	setp.gt.s32 	%p26, %r122, 0;
	@%p26 bra 	$L__BB0_129;
$L__BB0_10:
	setp.gt.s32 	%p50, %r121, 0;
	@%p50 bra 	$L__BB0_73;
$L__BB0_11:
	@%p26 bra 	$L__BB0_60;
$L__BB0_12:
	@%p1 bra 	$L__BB0_148;
	mov.b32 	%r395, 0;
$L__BB0_14:
	setp.lt.u32 	%p79, %r121, 8;
	shl.b32 	%r101, %r395, 2;
	mul.wide.u32 	%rd265, %r395, 4;
	add.s64 	%rd24, %rd4, %rd265;
	mov.b32 	%r398, 0;
	@%p79 bra 	$L__BB0_17;
	mov.b32 	%r396, 0;
$L__BB0_16:
	.pragma "nounroll";
	add.s32 	%r305, %r101, %r396;
	mul.wide.u32 	%rd266, %r305, 4;
	add.s64 	%rd267, %rd5, %rd266;
	ld.global.f32 	%f532, [%rd267+4];
	ld.global.f32 	%f533, [%rd24];
	mul.f32 	%f534, %f31, %f533;
	mul.wide.u32 	%rd268, %r396, 4;
	add.s64 	%rd269, %rd3, %rd268;
	ld.global.u32 	%r306, [%rd269];
	cvt.rn.f32.s32 	%f535, %r306;
	mul.f32 	%f536, %f534, %f535;
	sub.f32 	%f537, %f532, %f536;
	st.global.f32 	[%rd267+4], %f537;
	ld.global.f32 	%f538, [%rd267+8];
	ld.global.f32 	%f539, [%rd24];
	mul.f32 	%f540, %f31, %f539;
	ld.global.u32 	%r307, [%rd269+4];
	cvt.rn.f32.s32 	%f541, %r307;
	mul.f32 	%f542, %f540, %f541;
	sub.f32 	%f543, %f538, %f542;
	st.global.f32 	[%rd267+8], %f543;
	ld.global.f32 	%f544, [%rd267+12];
	ld.global.f32 	%f545, [%rd24];
	mul.f32 	%f546, %f31, %f545;
	ld.global.u32 	%r308, [%rd269+8];
	cvt.rn.f32.s32 	%f547, %r308;
	mul.f32 	%f548, %f546, %f547;
	sub.f32 	%f549, %f544, %f548;
	st.global.f32 	[%rd267+12], %f549;
	ld.global.f32 	%f550, [%rd267+16];
	ld.global.f32 	%f551, [%rd24];
	mul.f32 	%f552, %f31, %f551;
	ld.global.u32 	%r309, [%rd269+12];
	cvt.rn.f32.s32 	%f553, %r309;
	mul.f32 	%f554, %f552, %f553;
	sub.f32 	%f555, %f550, %f554;
	st.global.f32 	[%rd267+16], %f555;
	ld.global.f32 	%f556, [%rd267+20];
	ld.global.f32 	%f557, [%rd24];
	mul.f32 	%f558, %f31, %f557;
	ld.global.u32 	%r310, [%rd269+16];
	cvt.rn.f32.s32 	%f559, %r310;
	mul.f32 	%f560, %f558, %f559;
	sub.f32 	%f561, %f556, %f560;
	st.global.f32 	[%rd267+20], %f561;
	ld.global.f32 	%f562, [%rd267+24];
	ld.global.f32 	%f563, [%rd24];
	mul.f32 	%f564, %f31, %f563;
	ld.global.u32 	%r311, [%rd269+20];
	cvt.rn.f32.s32 	%f565, %r311;
	mul.f32 	%f566, %f564, %f565;
	sub.f32 	%f567, %f562, %f566;
	st.global.f32 	[%rd267+24], %f567;
	ld.global.f32 	%f568, [%rd267+28];
	ld.global.f32 	%f569, [%rd24];
	mul.f32 	%f570, %f31, %f569;
	ld.global.u32 	%r312, [%rd269+24];
	cvt.rn.f32.s32 	%f571, %r312;
	mul.f32 	%f572, %f570, %f571;
	sub.f32 	%f573, %f568, %f572;
	st.global.f32 	[%rd267+28], %f573;
	add.s32 	%r396, %r396, 8;
	ld.global.f32 	%f574, [%rd267+32];
	ld.global.f32 	%f575, [%rd24];
	mul.f32 	%f576, %f31, %f575;
	ld.global.u32 	%r313, [%rd269+28];
	cvt.rn.f32.s32 	%f577, %r313;
	mul.f32 	%f578, %f576, %f577;
	sub.f32 	%f579, %f574, %f578;
	st.global.f32 	[%rd267+32], %f579;
	setp.ne.s32 	%p80, %r396, %r18;
	mov.u32 	%r398, %r18;
	@%p80 bra 	$L__BB0_16;
$L__BB0_17:
	setp.eq.s32 	%p81, %r9, 0;
	@%p81 bra 	$L__BB0_147;
	setp.lt.u32 	%p82, %r10, 3;
	@%p82 bra 	$L__BB0_20;
	cvt.u64.u32 	%rd270, %r101;
	cvt.u64.u32 	%rd271, %r398;
	add.s64 	%rd272, %rd270, %rd271;
	shl.b64 	%rd273, %rd272, 2;
	add.s64 	%rd274, %rd5, %rd273;
	ld.global.f32 	%f580, [%rd274+4];
	ld.global.f32 	%f581, [%rd24];
	mul.f32 	%f582, %f31, %f581;
	mul.wide.u32 	%rd275, %r398, 4;
	add.s64 	%rd276, %rd3, %rd275;
	ld.global.u32 	%r314, [%rd276];
	cvt.rn.f32.s32 	%f583, %r314;
	mul.f32 	%f584, %f582, %f583;
	sub.f32 	%f585, %f580, %f584;
	st.global.f32 	[%rd274+4], %f585;
	ld.global.f32 	%f586, [%rd274+8];
	ld.global.f32 	%f587, [%rd24];
	mul.f32 	%f588, %f31, %f587;
	ld.global.u32 	%r315, [%rd276+4];
	cvt.rn.f32.s32 	%f589, %r315;
	mul.f32 	%f590, %f588, %f589;
	sub.f32 	%f591, %f586, %f590;
	st.global.f32 	[%rd274+8], %f591;
	ld.global.f32 	%f592, [%rd274+12];
	ld.global.f32 	%f593, [%rd24];
	mul.f32 	%f594, %f31, %f593;
	ld.global.u32 	%r316, [%rd276+8];
	cvt.rn.f32.s32 	%f595, %r316;
	mul.f32 	%f596, %f594, %f595;
	sub.f32 	%f597, %f592, %f596;
	st.global.f32 	[%rd274+12], %f597;
	add.s32 	%r398, %r398, 4;
	ld.global.f32 	%f598, [%rd274+16];
	ld.global.f32 	%f599, [%rd24];
	mul.f32 	%f600, %f31, %f599;
	ld.global.u32 	%r317, [%rd276+12];
	cvt.rn.f32.s32 	%f601, %r317;
	mul.f32 	%f602, %f600, %f601;
	sub.f32 	%f603, %f598, %f602;
	st.global.f32 	[%rd274+16], %f603;
$L__BB0_20:
	setp.eq.s32 	%p83, %r11, 0;
	@%p83 bra 	$L__BB0_147;
	setp.eq.s32 	%p84, %r12, 0;
	@%p84 bra 	$L__BB0_23;
	cvt.u64.u32 	%rd277, %r101;
	cvt.u64.u32 	%rd278, %r398;
	add.s64 	%rd279, %rd277, %rd278;
	shl.b64 	%rd280, %rd279, 2;
	add.s64 	%rd281, %rd5, %rd280;
	ld.global.f32 	%f604, [%rd281+4];
	ld.global.f32 	%f605, [%rd24];
	mul.f32 	%f606, %f31, %f605;
	mul.wide.u32 	%rd282, %r398, 4;
	add.s64 	%rd283, %rd3, %rd282;
	ld.global.u32 	%r318, [%rd283];
	cvt.rn.f32.s32 	%f607, %r318;
	mul.f32 	%f608, %f606, %f607;
	sub.f32 	%f609, %f604, %f608;
	st.global.f32 	[%rd281+4], %f609;
	add.s32 	%r398, %r398, 2;
	ld.global.f32 	%f610, [%rd281+8];
	ld.global.f32 	%f611, [%rd24];
	mul.f32 	%f612, %f31, %f611;
	ld.global.u32 	%r319, [%rd283+4];
	cvt.rn.f32.s32 	%f613, %r319;
	mul.f32 	%f614, %f612, %f613;
	sub.f32 	%f615, %f610, %f614;
	st.global.f32 	[%rd281+8], %f615;
$L__BB0_23:
	setp.eq.s32 	%p85, %r19, 0;
	@%p85 bra 	$L__BB0_147;
	cvt.u64.u32 	%rd284, %r101;
	cvt.u64.u32 	%rd285, %r398;
	add.s64 	%rd286, %rd284, %rd285;
	shl.b64 	%rd287, %rd286, 2;
	add.s64 	%rd288, %rd5, %rd287;
	ld.global.f32 	%f616, [%rd288+4];
	ld.global.f32 	%f617, [%rd24];
	mul.f32 	%f618, %f31, %f617;
	mul.wide.u32 	%rd289, %r398, 4;
	add.s64 	%rd290, %rd3, %rd289;
	ld.global.u32 	%r320, [%rd290];
	cvt.rn.f32.s32 	%f619, %r320;
	mul.f32 	%f620, %f618, %f619;
	sub.f32 	%f621, %f616, %f620;
	st.global.f32 	[%rd288+4], %f621;
	bra.uni 	$L__BB0_147;
$L__BB0_25:
	setp.lt.u32 	%p16, %r120, 16;
	mul.lo.s32 	%r42, %r358, 3;
	mov.b32 	%r366, 0;
	mov.f32 	%f778, 0f00000000;
	@%p16 bra 	$L__BB0_28;
	mov.b32 	%r359, 0;
	mov.f32 	%f778, 0f00000000;
$L__BB0_27:
	.pragma "nounroll";
	mul.wide.u32 	%rd64, %r359, 4;
	add.s64 	%rd65, %rd8, %rd64;
	ld.global.u32 	%r169, [%rd65];
	cvt.rn.f32.s32 	%f42, %r169;
	add.s32 	%r170, %r359, %r42;
	mul.wide.u32 	%rd66, %r170, 4;
	add.s64 	%rd67, %rd7, %rd66;
	ld.global.f32 	%f43, [%rd67+4];
	fma.rn.f32 	%f44, %f43, %f42, %f778;
	ld.global.u32 	%r171, [%rd65+4];
	cvt.rn.f32.s32 	%f45, %r171;
	ld.global.f32 	%f46, [%rd67+8];
	fma.rn.f32 	%f47, %f46, %f45, %f44;
	ld.global.u32 	%r172, [%rd65+8];
	cvt.rn.f32.s32 	%f48, %r172;
	ld.global.f32 	%f49, [%rd67+12];
	fma.rn.f32 	%f50, %f49, %f48, %f47;
	ld.global.u32 	%r173, [%rd65+12];
	cvt.rn.f32.s32 	%f51, %r173;
	ld.global.f32 	%f52, [%rd67+16];
	fma.rn.f32 	%f53, %f52, %f51, %f50;
	ld.global.u32 	%r174, [%rd65+16];
	cvt.rn.f32.s32 	%f54, %r174;
	ld.global.f32 	%f55, [%rd67+20];
	fma.rn.f32 	%f56, %f55, %f54, %f53;
	ld.global.u32 	%r175, [%rd65+20];
	cvt.rn.f32.s32 	%f57, %r175;
	ld.global.f32 	%f58, [%rd67+24];
	fma.rn.f32 	%f59, %f58, %f57, %f56;
	ld.global.u32 	%r176, [%rd65+24];
	cvt.rn.f32.s32 	%f60, %r176;
	ld.global.f32 	%f61, [%rd67+28];
	fma.rn.f32 	%f62, %f61, %f60, %f59;
	ld.global.u32 	%r177, [%rd65+28];
	cvt.rn.f32.s32 	%f63, %r177;
	ld.global.f32 	%f64, [%rd67+32];
	fma.rn.f32 	%f65, %f64, %f63, %f62;
	ld.global.u32 	%r178, [%rd65+32];
	cvt.rn.f32.s32 	%f66, %r178;
	ld.global.f32 	%f67, [%rd67+36];
	fma.rn.f32 	%f68, %f67, %f66, %f65;
	ld.global.u32 	%r179, [%rd65+36];
	cvt.rn.f32.s32 	%f69, %r179;
	ld.global.f32 	%f70, [%rd67+40];
	fma.rn.f32 	%f71, %f70, %f69, %f68;
	ld.global.u32 	%r180, [%rd65+40];
	cvt.rn.f32.s32 	%f72, %r180;
	ld.global.f32 	%f73, [%rd67+44];
	fma.rn.f32 	%f74, %f73, %f72, %f71;
	ld.global.u32 	%r181, [%rd65+44];
	cvt.rn.f32.s32 	%f75, %r181;
	ld.global.f32 	%f76, [%rd67+48];
	fma.rn.f32 	%f77, %f76, %f75, %f74;
	ld.global.u32 	%r182, [%rd65+48];
	cvt.rn.f32.s32 	%f78, %r182;
	ld.global.f32 	%f79, [%rd67+52];
	fma.rn.f32 	%f80, %f79, %f78, %f77;
	ld.global.u32 	%r183, [%rd65+52];
	cvt.rn.f32.s32 	%f81, %r183;
	ld.global.f32 	%f82, [%rd67+56];
	fma.rn.f32 	%f83, %f82, %f81, %f80;
	ld.global.u32 	%r184, [%rd65+56];
	cvt.rn.f32.s32 	%f84, %r184;
	ld.global.f32 	%f85, [%rd67+60];
	fma.rn.f32 	%f86, %f85, %f84, %f83;
	ld.global.u32 	%r185, [%rd65+60];
	cvt.rn.f32.s32 	%f87, %r185;
	add.s32 	%r359, %r359, 16;
	ld.global.f32 	%f88, [%rd67+64];
	fma.rn.f32 	%f778, %f88, %f87, %f86;
	setp.eq.s32 	%p17, %r359, %r16;
	mov.u32 	%r366, %r16;
	@%p17 bra 	$L__BB0_28;
	bra.uni 	$L__BB0_27;
$L__BB0_28:
	setp.eq.s32 	%p18, %r1, 0;
	@%p18 bra 	$L__BB0_8;
	setp.lt.u32 	%p19, %r2, 7;
	@%p19 bra 	$L__BB0_31;
	cvt.u64.u32 	%rd68, %r366;
	mul.wide.u32 	%rd69, %r366, 4;
	add.s64 	%rd70, %rd8, %rd69;
	ld.global.u32 	%r186, [%rd70];
	cvt.rn.f32.s32 	%f90, %r186;
	cvt.u64.u32 	%rd71, %r42;
	add.s64 	%rd72, %rd68, %rd71;
	shl.b64 	%rd73, %rd72, 2;
	add.s64 	%rd74, %rd7, %rd73;
	ld.global.f32 	%f91, [%rd74+4];
	fma.rn.f32 	%f92, %f91, %f90, %f778;
	ld.global.u32 	%r187, [%rd70+4];
	cvt.rn.f32.s32 	%f93, %r187;
	ld.global.f32 	%f94, [%rd74+8];
	fma.rn.f32 	%f95, %f94, %f93, %f92;
	ld.global.u32 	%r188, [%rd70+8];
	cvt.rn.f32.s32 	%f96, %r188;
	ld.global.f32 	%f97, [%rd74+12];
	fma.rn.f32 	%f98, %f97, %f96, %f95;
	ld.global.u32 	%r189, [%rd70+12];
	cvt.rn.f32.s32 	%f99, %r189;
	ld.global.f32 	%f100, [%rd74+16];
	fma.rn.f32 	%f101, %f100, %f99, %f98;
	ld.global.u32 	%r190, [%rd70+16];
	cvt.rn.f32.s32 	%f102, %r190;
	ld.global.f32 	%f103, [%rd74+20];
	fma.rn.f32 	%f104, %f103, %f102, %f101;
	ld.global.u32 	%r191, [%rd70+20];
	cvt.rn.f32.s32 	%f105, %r191;
	ld.global.f32 	%f106, [%rd74+24];
	fma.rn.f32 	%f107, %f106, %f105, %f104;
	ld.global.u32 	%r192, [%rd70+24];
	cvt.rn.f32.s32 	%f108, %r192;
	ld.global.f32 	%f109, [%rd74+28];
	fma.rn.f32 	%f110, %f109, %f108, %f107;
	ld.global.u32 	%r193, [%rd70+28];
	cvt.rn.f32.s32 	%f111, %r193;
	add.s32 	%r366, %r366, 8;
	ld.global.f32 	%f112, [%rd74+32];
	fma.rn.f32 	%f778, %f112, %f111, %f110;
$L__BB0_31:
	setp.eq.s32 	%p20, %r3, 0;
	@%p20 bra 	$L__BB0_8;
	setp.lt.u32 	%p21, %r4, 3;
	@%p21 bra 	$L__BB0_34;
	cvt.u64.u32 	%rd75, %r366;
	mul.wide.u32 	%rd76, %r366, 4;
	add.s64 	%rd77, %rd8, %rd76;
	ld.global.u32 	%r194, [%rd77];
	cvt.rn.f32.s32 	%f114, %r194;
	cvt.u64.u32 	%rd78, %r42;
	add.s64 	%rd79, %rd75, %rd78;
	shl.b64 	%rd80, %rd79, 2;
	add.s64 	%rd81, %rd7, %rd80;
	ld.global.f32 	%f115, [%rd81+4];
	fma.rn.f32 	%f116, %f115, %f114, %f778;
	ld.global.u32 	%r195, [%rd77+4];
	cvt.rn.f32.s32 	%f117, %r195;
	ld.global.f32 	%f118, [%rd81+8];
	fma.rn.f32 	%f119, %f118, %f117, %f116;
	ld.global.u32 	%r196, [%rd77+8];
	cvt.rn.f32.s32 	%f120, %r196;
	ld.global.f32 	%f121, [%rd81+12];
	fma.rn.f32 	%f122, %f121, %f120, %f119;
	ld.global.u32 	%r197, [%rd77+12];
	cvt.rn.f32.s32 	%f123, %r197;
	add.s32 	%r366, %r366, 4;
	ld.global.f32 	%f124, [%rd81+16];
	fma.rn.f32 	%f778, %f124, %f123, %f122;
$L__BB0_34:
	setp.eq.s32 	%p22, %r15, 0;
	@%p22 bra 	$L__BB0_8;
	setp.eq.s32 	%p23, %r15, 1;
	cvt.u64.u32 	%rd82, %r366;
	mul.wide.u32 	%rd83, %r366, 4;
	add.s64 	%rd14, %rd8, %rd83;
	ld.global.u32 	%r198, [%rd14];
	cvt.rn.f32.s32 	%f125, %r198;
	cvt.u64.u32 	%rd84, %r42;
	add.s64 	%rd85, %rd82, %rd84;
	shl.b64 	%rd86, %rd85, 2;
	add.s64 	%rd15, %rd7, %rd86;
	ld.global.f32 	%f126, [%rd15+4];
	fma.rn.f32 	%f778, %f126, %f125, %f778;
	@%p23 bra 	$L__BB0_8;
	setp.eq.s32 	%p24, %r15, 2;
	ld.global.u32 	%r199, [%rd14+4];
	cvt.rn.f32.s32 	%f127, %r199;
	ld.global.f32 	%f128, [%rd15+8];
	fma.rn.f32 	%f778, %f128, %f127, %f778;
	@%p24 bra 	$L__BB0_8;
	ld.global.u32 	%r200, [%rd14+8];
	cvt.rn.f32.s32 	%f129, %r200;
	ld.global.f32 	%f130, [%rd15+12];
	fma.rn.f32 	%f778, %f130, %f129, %f778;
	bra.uni 	$L__BB0_8;
$L__BB0_38:
	setp.lt.s32 	%p88, %r120, 1;
	@%p88 bra 	$L__BB0_152;
	mov.b32 	%r400, 0;
$L__BB0_40:
	setp.lt.u32 	%p96, %r120, 8;
	mul.lo.s32 	%r332, %r400, 3;
	mul.wide.u32 	%rd313, %r332, 4;
	add.s64 	%rd25, %rd7, %rd313;
	ld.global.f32 	%f682, [%rd25];
	mul.wide.u32 	%rd314, %r400, 4;
	add.s64 	%rd26, %rd6, %rd314;
	ld.global.f32 	%f683, [%rd26];
	mul.f32 	%f684, %f31, %f683;
	sub.f32 	%f685, %f682, %f684;
	st.global.f32 	[%rd25], %f685;
	mov.b32 	%r403, 0;
	@%p96 bra 	$L__BB0_43;
	mov.b32 	%r401, 0;
$L__BB0_42:
	.pragma "nounroll";
	mul.wide.u32 	%rd315, %r401, 4;
	add.s64 	%rd316, %rd25, %rd315;
	ld.global.f32 	%f686, [%rd316+4];
	ld.global.f32 	%f687, [%rd26];
	mul.f32 	%f688, %f31, %f687;
	add.s64 	%rd317, %rd8, %rd315;
	ld.global.u32 	%r334, [%rd317];
	cvt.rn.f32.s32 	%f689, %r334;
	mul.f32 	%f690, %f688, %f689;
	sub.f32 	%f691, %f686, %f690;
	st.global.f32 	[%rd316+4], %f691;
	ld.global.f32 	%f692, [%rd316+8];
	ld.global.f32 	%f693, [%rd26];
	mul.f32 	%f694, %f31, %f693;
	ld.global.u32 	%r335, [%rd317+4];
	cvt.rn.f32.s32 	%f695, %r335;
	mul.f32 	%f696, %f694, %f695;
	sub.f32 	%f697, %f692, %f696;
	st.global.f32 	[%rd316+8], %f697;
	ld.global.f32 	%f698, [%rd316+12];
	ld.global.f32 	%f699, [%rd26];
	mul.f32 	%f700, %f31, %f699;
	ld.global.u32 	%r336, [%rd317+8];
	cvt.rn.f32.s32 	%f701, %r336;
	mul.f32 	%f702, %f700, %f701;
	sub.f32 	%f703, %f698, %f702;
	st.global.f32 	[%rd316+12], %f703;
	ld.global.f32 	%f704, [%rd316+16];
	ld.global.f32 	%f705, [%rd26];
	mul.f32 	%f706, %f31, %f705;
	ld.global.u32 	%r337, [%rd317+12];
	cvt.rn.f32.s32 	%f707, %r337;
	mul.f32 	%f708, %f706, %f707;
	sub.f32 	%f709, %f704, %f708;
	st.global.f32 	[%rd316+16], %f709;
	ld.global.f32 	%f710, [%rd316+20];
	ld.global.f32 	%f711, [%rd26];
	mul.f32 	%f712, %f31, %f711;
	ld.global.u32 	%r338, [%rd317+16];
	cvt.rn.f32.s32 	%f713, %r338;
	mul.f32 	%f714, %f712, %f713;
	sub.f32 	%f715, %f710, %f714;
	st.global.f32 	[%rd316+20], %f715;
	ld.global.f32 	%f716, [%rd316+24];
	ld.global.f32 	%f717, [%rd26];
	mul.f32 	%f718, %f31, %f717;
	ld.global.u32 	%r339, [%rd317+20];
	cvt.rn.f32.s32 	%f719, %r339;
	mul.f32 	%f720, %f718, %f719;
	sub.f32 	%f721, %f716, %f720;
	st.global.f32 	[%rd316+24], %f721;
	ld.global.f32 	%f722, [%rd316+28];
	ld.global.f32 	%f723, [%rd26];
	mul.f32 	%f724, %f31, %f723;
	ld.global.u32 	%r340, [%rd317+24];
	cvt.rn.f32.s32 	%f725, %r340;
	mul.f32 	%f726, %f724, %f725;
	sub.f32 	%f727, %f722, %f726;
	st.global.f32 	[%rd316+28], %f727;
	add.s32 	%r401, %r401, 8;
	ld.global.f32 	%f728, [%rd316+32];
	ld.global.f32 	%f729, [%rd26];
	mul.f32 	%f730, %f31, %f729;
	ld.global.u32 	%r341, [%rd317+28];
	cvt.rn.f32.s32 	%f731, %r341;
	mul.f32 	%f732, %f730, %f731;
	sub.f32 	%f733, %f728, %f732;
	st.global.f32 	[%rd316+32], %f733;
	setp.ne.s32 	%p97, %r401, %r21;
	mov.u32 	%r403, %r21;
	@%p97 bra 	$L__BB0_42;
$L__BB0_43:
	setp.eq.s32 	%p98, %r3, 0;
	@%p98 bra 	$L__BB0_51;
	setp.lt.u32 	%p99, %r4, 3;
	@%p99 bra 	$L__BB0_46;
	mul.wide.u32 	%rd318, %r403, 4;
	add.s64 	%rd319, %rd25, %rd318;
	ld.global.f32 	%f734, [%rd319+4];
	ld.global.f32 	%f735, [%rd26];
	mul.f32 	%f736, %f31, %f735;
	add.s64 	%rd320, %rd8, %rd318;
	ld.global.u32 	%r342, [%rd320];
	cvt.rn.f32.s32 	%f737, %r342;
	mul.f32 	%f738, %f736, %f737;
	sub.f32 	%f739, %f734, %f738;
	st.global.f32 	[%rd319+4], %f739;
	ld.global.f32 	%f740, [%rd319+8];
	ld.global.f32 	%f741, [%rd26];
	mul.f32 	%f742, %f31, %f741;
	ld.global.u32 	%r343, [%rd320+4];
	cvt.rn.f32.s32 	%f743, %r343;
	mul.f32 	%f744, %f742, %f743;
	sub.f32 	%f745, %f740, %f744;
	st.global.f32 	[%rd319+8], %f745;
	ld.global.f32 	%f746, [%rd319+12];
	ld.global.f32 	%f747, [%rd26];
	mul.f32 	%f748, %f31, %f747;
	ld.global.u32 	%r344, [%rd320+8];
	cvt.rn.f32.s32 	%f749, %r344;
	mul.f32 	%f750, %f748, %f749;
	sub.f32 	%f751, %f746, %f750;
	st.global.f32 	[%rd319+12], %f751;
	add.s32 	%r403, %r403, 4;
	ld.global.f32 	%f752, [%rd319+16];
	ld.global.f32 	%f753, [%rd26];
	mul.f32 	%f754, %f31, %f753;
	ld.global.u32 	%r345, [%rd320+12];
	cvt.rn.f32.s32 	%f755, %r345;
	mul.f32 	%f756, %f754, %f755;
	sub.f32 	%f757, %f752, %f756;
	st.global.f32 	[%rd319+16], %f757;
$L__BB0_46:
	setp.eq.s32 	%p100, %r15, 0;
	@%p100 bra 	$L__BB0_51;
	setp.eq.s32 	%p101, %r15, 1;
	@%p101 bra 	$L__BB0_49;
	mul.wide.u32 	%rd321, %r403, 4;
	add.s64 	%rd322, %rd25, %rd321;
	ld.global.f32 	%f758, [%rd322+4];
	ld.global.f32 	%f759, [%rd26];
	mul.f32 	%f760, %f31, %f759;
	add.s64 	%rd323, %rd8, %rd321;
	ld.global.u32 	%r346, [%rd323];
	cvt.rn.f32.s32 	%f761, %r346;
	mul.f32 	%f762, %f760, %f761;
	sub.f32 	%f763, %f758, %f762;
	st.global.f32 	[%rd322+4], %f763;
	add.s32 	%r403, %r403, 2;
	ld.global.f32 	%f764, [%rd322+8];
	ld.global.f32 	%f765, [%rd26];
	mul.f32 	%f766, %f31, %f765;
	ld.global.u32 	%r347, [%rd323+4];
	cvt.rn.f32.s32 	%f767, %r347;
	mul.f32 	%f768, %f766, %f767;
	sub.f32 	%f769, %f764, %f768;
	st.global.f32 	[%rd322+8], %f769;
$L__BB0_49:
	setp.eq.s32 	%p102, %r22, 0;
	@%p102 bra 	$L__BB0_51;
	mul.wide.u32 	%rd324, %r403, 4;
	add.s64 	%rd325, %rd25, %rd324;
	ld.global.f32 	%f770, [%rd325+4];
	ld.global.f32 	%f771, [%rd26];
	mul.f32 	%f772, %f31, %f771;
	add.s64 	%rd326, %rd8, %rd324;
	ld.global.u32 	%r348, [%rd326];
	cvt.rn.f32.s32 	%f773, %r348;
	mul.f32 	%f774, %f772, %f773;
	sub.f32 	%f775, %f770, %f774;
	st.global.f32 	[%rd325+4], %f775;
$L__BB0_51:
	add.s32 	%r400, %r400, 1;
	setp.eq.s32 	%p103, %r400, %r121;
	@%p103 bra 	$L__BB0_149;
	bra.uni 	$L__BB0_40;
$L__BB0_52:
	setp.eq.s32 	%p91, %r9, 0;
	@%p91 bra 	$L__BB0_149;
	setp.lt.u32 	%p92, %r10, 3;
	@%p92 bra 	$L__BB0_55;
	mul.lo.s32 	%r325, %r369, 3;
	mul.wide.u32 	%rd297, %r325, 4;
	add.s64 	%rd298, %rd7, %rd297;
	ld.global.f32 	%f654, [%rd298];
	mul.wide.u32 	%rd299, %r369, 4;
	add.s64 	%rd300, %rd6, %rd299;
	ld.global.f32 	%f655, [%rd300];
	mul.f32 	%f656, %f31, %f655;
	sub.f32 	%f657, %f654, %f656;
	st.global.f32 	[%rd298], %f657;
	ld.global.f32 	%f658, [%rd298+12];
	ld.global.f32 	%f659, [%rd300+4];
	mul.f32 	%f660, %f31, %f659;
	sub.f32 	%f661, %f658, %f660;
	st.global.f32 	[%rd298+12], %f661;
	ld.global.f32 	%f662, [%rd298+24];
	ld.global.f32 	%f663, [%rd300+8];
	mul.f32 	%f664, %f31, %f663;
	sub.f32 	%f665, %f662, %f664;
	st.global.f32 	[%rd298+24], %f665;
	add.s32 	%r326, %r325, 9;
	mul.wide.u32 	%rd301, %r326, 4;
	add.s64 	%rd302, %rd7, %rd301;
	ld.global.f32 	%f666, [%rd302];
	ld.global.f32 	%f667, [%rd300+12];
	mul.f32 	%f668, %f31, %f667;
	sub.f32 	%f669, %f666, %f668;
	st.global.f32 	[%rd302], %f669;
	add.s32 	%r369, %r369, 4;
$L__BB0_55:
	setp.eq.s32 	%p93, %r11, 0;
	@%p93 bra 	$L__BB0_149;
	setp.eq.s32 	%p94, %r12, 0;
	@%p94 bra 	$L__BB0_58;
	mul.lo.s32 	%r327, %r369, 3;
	mul.wide.u32 	%rd303, %r327, 4;
	add.s64 	%rd304, %rd7, %rd303;
	ld.global.f32 	%f670, [%rd304];
	mul.wide.u32 	%rd305, %r369, 4;
	add.s64 	%rd306, %rd6, %rd305;
	ld.global.f32 	%f671, [%rd306];
	mul.f32 	%f672, %f31, %f671;
	sub.f32 	%f673, %f670, %f672;
	st.global.f32 	[%rd304], %f673;
	add.s32 	%r328, %r327, 3;
	mul.wide.u32 	%rd307, %r328, 4;
	add.s64 	%rd308, %rd7, %rd307;
	ld.global.f32 	%f674, [%rd308];
	ld.global.f32 	%f675, [%rd306+4];
	mul.f32 	%f676, %f31, %f675;
	sub.f32 	%f677, %f674, %f676;
	st.global.f32 	[%rd308], %f677;
	add.s32 	%r369, %r369, 2;
$L__BB0_58:
	setp.eq.s32 	%p95, %r19, 0;
	@%p95 bra 	$L__BB0_149;
	mul.lo.s32 	%r329, %r369, 3;
	mul.wide.u32 	%rd309, %r329, 4;
	add.s64 	%rd310, %rd7, %rd309;
	ld.global.f32 	%f678, [%rd310];
	mul.wide.u32 	%rd311, %r369, 4;
	add.s64 	%rd312, %rd6, %rd311;
	ld.global.f32 	%f679, [%rd312];
	mul.f32 	%f680, %f31, %f679;
	sub.f32 	%f681, %f678, %f680;
	st.global.f32 	[%rd310], %f681;
	bra.uni 	$L__BB0_149;
$L__BB0_60:
	setp.lt.u32 	%p70, %r5, 15;
	mov.b32 	%r372, 0;
	@%p70 bra 	$L__BB0_63;
	mov.b32 	%r363, 0;
$L__BB0_62:
	.pragma "nounroll";
	shl.b32 	%r287, %r363, 2;
	mul.wide.u32 	%rd226, %r287, 4;
	add.s64 	%rd227, %rd5, %rd226;
	ld.global.f32 	%f408, [%rd227];
	mul.wide.u32 	%rd228, %r363, 4;
	add.s64 	%rd229, %rd4, %rd228;
	ld.global.f32 	%f409, [%rd229];
	mul.f32 	%f410, %f31, %f409;
	sub.f32 	%f411, %f408, %f410;
	st.global.f32 	[%rd227], %f411;
	ld.global.f32 	%f412, [%rd227+16];
	ld.global.f32 	%f413, [%rd229+4];
	mul.f32 	%f414, %f31, %f413;
	sub.f32 	%f415, %f412, %f414;
	st.global.f32 	[%rd227+16], %f415;
	ld.global.f32 	%f416, [%rd227+32];
	ld.global.f32 	%f417, [%rd229+8];
	mul.f32 	%f418, %f31, %f417;
	sub.f32 	%f419, %f416, %f418;
	st.global.f32 	[%rd227+32], %f419;
	ld.global.f32 	%f420, [%rd227+48];
	ld.global.f32 	%f421, [%rd229+12];
	mul.f32 	%f422, %f31, %f421;
	sub.f32 	%f423, %f420, %f422;
	st.global.f32 	[%rd227+48], %f423;
	ld.global.f32 	%f424, [%rd227+64];
	ld.global.f32 	%f425, [%rd229+16];
	mul.f32 	%f426, %f31, %f425;
	sub.f32 	%f427, %f424, %f426;
	st.global.f32 	[%rd227+64], %f427;
	ld.global.f32 	%f428, [%rd227+80];
	ld.global.f32 	%f429, [%rd229+20];
	mul.f32 	%f430, %f31, %f429;
	sub.f32 	%f431, %f428, %f430;
	st.global.f32 	[%rd227+80], %f431;
	ld.global.f32 	%f432, [%rd227+96];
	ld.global.f32 	%f433, [%rd229+24];
	mul.f32 	%f434, %f31, %f433;
	sub.f32 	%f435, %f432, %f434;
	st.global.f32 	[%rd227+96], %f435;
	ld.global.f32 	%f436, [%rd227+112];
	ld.global.f32 	%f437, [%rd229+28];
	mul.f32 	%f438, %f31, %f437;
	sub.f32 	%f439, %f436, %f438;
	st.global.f32 	[%rd227+112], %f439;
	ld.global.f32 	%f440, [%rd227+128];
	ld.global.f32 	%f441, [%rd229+32];
	mul.f32 	%f442, %f31, %f441;
	sub.f32 	%f443, %f440, %f442;
	st.global.f32 	[%rd227+128], %f443;
	ld.global.f32 	%f444, [%rd227+144];
	ld.global.f32 	%f445, [%rd229+36];
	mul.f32 	%f446, %f31, %f445;
	sub.f32 	%f447, %f444, %f446;
	st.global.f32 	[%rd227+144], %f447;
	ld.global.f32 	%f448, [%rd227+160];
	ld.global.f32 	%f449, [%rd229+40];
	mul.f32 	%f450, %f31, %f449;
	sub.f32 	%f451, %f448, %f450;
	st.global.f32 	[%rd227+160], %f451;
	ld.global.f32 	%f452, [%rd227+176];
	ld.global.f32 	%f453, [%rd229+44];
	mul.f32 	%f454, %f31, %f453;
	sub.f32 	%f455, %f452, %f454;
	st.global.f32 	[%rd227+176], %f455;
	ld.global.f32 	%f456, [%rd227+192];
	ld.global.f32 	%f457, [%rd229+48];
	mul.f32 	%f458, %f31, %f457;
	sub.f32 	%f459, %f456, %f458;
	st.global.f32 	[%rd227+192], %f459;
	ld.global.f32 	%f460, [%rd227+208];
	ld.global.f32 	%f461, [%rd229+52];
	mul.f32 	%f462, %f31, %f461;
	sub.f32 	%f463, %f460, %f462;
	st.global.f32 	[%rd227+208], %f463;
	ld.global.f32 	%f464, [%rd227+224];
	ld.global.f32 	%f465, [%rd229+56];
	mul.f32 	%f466, %f31, %f465;
	sub.f32 	%f467, %f464, %f466;
	st.global.f32 	[%rd227+224], %f467;
	ld.global.f32 	%f468, [%rd227+240];
	ld.global.f32 	%f469, [%rd229+60];
	mul.f32 	%f470, %f31, %f469;
	sub.f32 	%f471, %f468, %f470;
	st.global.f32 	[%rd227+240], %f471;
	add.s32 	%r363, %r363, 16;
	setp.eq.s32 	%p71, %r363, %r20;
	mov.u32 	%r372, %r20;
	@%p71 bra 	$L__BB0_63;
	bra.uni 	$L__BB0_62;
$L__BB0_63:
	setp.eq.s32 	%p72, %r13, 0;
	@%p72 bra 	$L__BB0_12;
	setp.lt.u32 	%p73, %r14, 7;
	@%p73 bra 	$L__BB0_66;
	shl.b32 	%r288, %r372, 2;
	mul.wide.u32 	%rd230, %r288, 4;
	add.s64 	%rd231, %rd5, %rd230;
	ld.global.f32 	%f472, [%rd231];
	mul.wide.u32 	%rd232, %r372, 4;
	add.s64 	%rd233, %rd4, %rd232;
	ld.global.f32 	%f473, [%rd233];
	mul.f32 	%f474, %f31, %f473;
	sub.f32 	%f475, %f472, %f474;
	st.global.f32 	[%rd231], %f475;
	add.s32 	%r289, %r288, 4;
	mul.wide.u32 	%rd234, %r289, 4;
	add.s64 	%rd235, %rd5, %rd234;
	ld.global.f32 	%f476, [%rd235];
	ld.global.f32 	%f477, [%rd233+4];
	mul.f32 	%f478, %f31, %f477;
	sub.f32 	%f479, %f476, %f478;
	st.global.f32 	[%rd235], %f479;
	add.s32 	%r290, %r288, 8;
	mul.wide.u32 	%rd236, %r290, 4;
	add.s64 	%rd237, %rd5, %rd236;
	ld.global.f32 	%f480, [%rd237];
	ld.global.f32 	%f481, [%rd233+8];
	mul.f32 	%f482, %f31, %f481;
	sub.f32 	%f483, %f480, %f482;
	st.global.f32 	[%rd237], %f483;
	add.s32 	%r291, %r288, 12;
	mul.wide.u32 	%rd238, %r291, 4;
	add.s64 	%rd239, %rd5, %rd238;
	ld.global.f32 	%f484, [%rd239];
	ld.global.f32 	%f485, [%rd233+12];
	mul.f32 	%f486, %f31, %f485;
	sub.f32 	%f487, %f484, %f486;
	st.global.f32 	[%rd239], %f487;
	add.s32 	%r292, %r288, 16;
	mul.wide.u32 	%rd240, %r292, 4;
	add.s64 	%rd241, %rd5, %rd240;
	ld.global.f32 	%f488, [%rd241];
	ld.global.f32 	%f489, [%rd233+16];
	mul.f32 	%f490, %f31, %f489;
	sub.f32 	%f491, %f488, %f490;
	st.global.f32 	[%rd241], %f491;
	add.s32 	%r293, %r288, 20;
	mul.wide.u32 	%rd242, %r293, 4;
	add.s64 	%rd243, %rd5, %rd242;
	ld.global.f32 	%f492, [%rd243];
	ld.global.f32 	%f493, [%rd233+20];
	mul.f32 	%f494, %f31, %f493;
	sub.f32 	%f495, %f492, %f494;
	st.global.f32 	[%rd243], %f495;
	add.s32 	%r294, %r288, 24;
	mul.wide.u32 	%rd244, %r294, 4;
	add.s64 	%rd245, %rd5, %rd244;
	ld.global.f32 	%f496, [%rd245];
	ld.global.f32 	%f497, [%rd233+24];
	mul.f32 	%f498, %f31, %f497;
	sub.f32 	%f499, %f496, %f498;
	st.global.f32 	[%rd245], %f499;
	add.s32 	%r295, %r288, 28;
	mul.wide.u32 	%rd246, %r295, 4;
	add.s64 	%rd247, %rd5, %rd246;
	ld.global.f32 	%f500, [%rd247];
	ld.global.f32 	%f501, [%rd233+28];
	mul.f32 	%f502, %f31, %f501;
	sub.f32 	%f503, %f500, %f502;
	st.global.f32 	[%rd247], %f503;
	add.s32 	%r372, %r372, 8;
$L__BB0_66:
	setp.eq.s32 	%p74, %r6, 0;
	@%p74 bra 	$L__BB0_12;
	setp.lt.u32 	%p75, %r7, 3;
	@%p75 bra 	$L__BB0_69;
	shl.b32 	%r296, %r372, 2;
	mul.wide.u32 	%rd248, %r296, 4;
	add.s64 	%rd249, %rd5, %rd248;
	ld.global.f32 	%f504, [%rd249];
	mul.wide.u32 	%rd250, %r372, 4;
	add.s64 	%rd251, %rd4, %rd250;
	ld.global.f32 	%f505, [%rd251];
	mul.f32 	%f506, %f31, %f505;
	sub.f32 	%f507, %f504, %f506;
	st.global.f32 	[%rd249], %f507;
	add.s32 	%r297, %r296, 4;
	mul.wide.u32 	%rd252, %r297, 4;
	add.s64 	%rd253, %rd5, %rd252;
	ld.global.f32 	%f508, [%rd253];
	ld.global.f32 	%f509, [%rd251+4];
	mul.f32 	%f510, %f31, %f509;
	sub.f32 	%f511, %f508, %f510;
	st.global.f32 	[%rd253], %f511;
	add.s32 	%r298, %r296, 8;
	mul.wide.u32 	%rd254, %r298, 4;
	add.s64 	%rd255, %rd5, %rd254;
	ld.global.f32 	%f512, [%rd255];
	ld.global.f32 	%f513, [%rd251+8];
	mul.f32 	%f514, %f31, %f513;
	sub.f32 	%f515, %f512, %f514;
	st.global.f32 	[%rd255], %f515;
	add.s32 	%r299, %r296, 12;
	mul.wide.u32 	%rd256, %r299, 4;
	add.s64 	%rd257, %rd5, %rd256;
	ld.global.f32 	%f516, [%rd257];
	ld.global.f32 	%f517, [%rd251+12];
	mul.f32 	%f518, %f31, %f517;
	sub.f32 	%f519, %f516, %f518;
	st.global.f32 	[%rd257], %f519;
	add.s32 	%r372, %r372, 4;
$L__BB0_69:
	setp.eq.s32 	%p76, %r8, 0;
	@%p76 bra 	$L__BB0_12;
	setp.eq.s32 	%p77, %r8, 1;
	shl.b32 	%r58, %r372, 2;
	mul.wide.u32 	%rd258, %r58, 4;
	add.s64 	%rd259, %rd5, %rd258;
	ld.global.f32 	%f520, [%rd259];
	mul.wide.u32 	%rd260, %r372, 4;
	add.s64 	%rd16, %rd4, %rd260;
	ld.global.f32 	%f521, [%rd16];
	mul.f32 	%f522, %f31, %f521;
	sub.f32 	%f523, %f520, %f522;
	st.global.f32 	[%rd259], %f523;
	@%p77 bra 	$L__BB0_12;
	setp.eq.s32 	%p78, %r8, 2;
	add.s32 	%r300, %r58, 4;
	mul.wide.u32 	%rd261, %r300, 4;
	add.s64 	%rd262, %rd5, %rd261;
	ld.global.f32 	%f524, [%rd262];
	ld.global.f32 	%f525, [%rd16+4];
	mul.f32 	%f526, %f31, %f525;
	sub.f32 	%f527, %f524, %f526;
	st.global.f32 	[%rd262], %f527;
	@%p78 bra 	$L__BB0_12;
	add.s32 	%r301, %r58, 8;
	mul.wide.u32 	%rd263, %r301, 4;
	add.s64 	%rd264, %rd5, %rd263;
	ld.global.f32 	%f528, [%rd264];
	ld.global.f32 	%f529, [%rd16+8];
	mul.f32 	%f530, %f31, %f529;
	sub.f32 	%f531, %f528, %f530;
	st.global.f32 	[%rd264], %f531;
	bra.uni 	$L__BB0_12;
$L__BB0_73:
	setp.lt.s32 	%p51, %r122, 1;
	@%p51 bra 	$L__BB0_144;
	mov.b32 	%r390, 0;
$L__BB0_75:
	mov.u32 	%r90, %r390;
	setp.lt.u32 	%p59, %r5, 15;
	add.s32 	%r390, %r90, 1;
	mov.f32 	%f792, 0f00000000;
	mov.b32 	%r393, 0;
	@%p59 bra 	$L__BB0_78;
	mov.f32 	%f792, 0f00000000;
	mov.b32 	%r391, 0;
$L__BB0_77:
	.pragma "nounroll";
	shl.b32 	%r268, %r391, 2;
	cvt.u64.u32 	%rd149, %r268;
	cvt.u64.u32 	%rd150, %r90;
	add.s64 	%rd151, %rd149, %rd150;
	shl.b64 	%rd152, %rd151, 2;
	add.s64 	%rd153, %rd5, %rd152;
	ld.global.f32 	%f315, [%rd153+4];
	mul.wide.u32 	%rd154, %r391, 4;
	add.s64 	%rd155, %rd4, %rd154;
	ld.global.f32 	%f316, [%rd155];
	fma.rn.f32 	%f317, %f315, %f316, %f792;
	ld.global.f32 	%f318, [%rd153+20];
	ld.global.f32 	%f319, [%rd155+4];
	fma.rn.f32 	%f320, %f318, %f319, %f317;
	ld.global.f32 	%f321, [%rd153+36];
	ld.global.f32 	%f322, [%rd155+8];
	fma.rn.f32 	%f323, %f321, %f322, %f320;
	ld.global.f32 	%f324, [%rd153+52];
	ld.global.f32 	%f325, [%rd155+12];
	fma.rn.f32 	%f326, %f324, %f325, %f323;
	ld.global.f32 	%f327, [%rd153+68];
	ld.global.f32 	%f328, [%rd155+16];
	fma.rn.f32 	%f329, %f327, %f328, %f326;
	ld.global.f32 	%f330, [%rd153+84];
	ld.global.f32 	%f331, [%rd155+20];
	fma.rn.f32 	%f332, %f330, %f331, %f329;
	ld.global.f32 	%f333, [%rd153+100];
	ld.global.f32 	%f334, [%rd155+24];
	fma.rn.f32 	%f335, %f333, %f334, %f332;
	ld.global.f32 	%f336, [%rd153+116];
	ld.global.f32 	%f337, [%rd155+28];
	fma.rn.f32 	%f338, %f336, %f337, %f335;
	ld.global.f32 	%f339, [%rd153+132];
	ld.global.f32 	%f340, [%rd155+32];
	fma.rn.f32 	%f341, %f339, %f340, %f338;
	ld.global.f32 	%f342, [%rd153+148];
	ld.global.f32 	%f343, [%rd155+36];
	fma.rn.f32 	%f344, %f342, %f343, %f341;
	ld.global.f32 	%f345, [%rd153+164];
	ld.global.f32 	%f346, [%rd155+40];
	fma.rn.f32 	%f347, %f345, %f346, %f344;
	ld.global.f32 	%f348, [%rd153+180];
	ld.global.f32 	%f349, [%rd155+44];
	fma.rn.f32 	%f350, %f348, %f349, %f347;
	ld.global.f32 	%f351, [%rd153+196];
	ld.global.f32 	%f352, [%rd155+48];
	fma.rn.f32 	%f353, %f351, %f352, %f350;
	ld.global.f32 	%f354, [%rd153+212];
	ld.global.f32 	%f355, [%rd155+52];
	fma.rn.f32 	%f356, %f354, %f355, %f353;
	ld.global.f32 	%f357, [%rd153+228];
	ld.global.f32 	%f358, [%rd155+56];
	fma.rn.f32 	%f359, %f357, %f358, %f356;
	ld.global.f32 	%f360, [%rd153+244];
	ld.global.f32 	%f361, [%rd155+60];
	fma.rn.f32 	%f792, %f360, %f361, %f359;
	add.s32 	%r391, %r391, 16;
	setp.ne.s32 	%p60, %r391, %r20;
	mov.u32 	%r393, %r20;
	@%p60 bra 	$L__BB0_77;
$L__BB0_78:
	setp.eq.s32 	%p61, %r13, 0;
	@%p61 bra 	$L__BB0_88;
	setp.lt.u32 	%p62, %r14, 7;
	@%p62 bra 	$L__BB0_81;
	shl.b32 	%r269, %r393, 2;
	cvt.u64.u32 	%rd156, %r269;
	cvt.u64.u32 	%rd157, %r90;
	add.s64 	%rd158, %rd156, %rd157;
	shl.b64 	%rd159, %rd158, 2;
	add.s64 	%rd160, %rd5, %rd159;
	ld.global.f32 	%f363, [%rd160+4];
	mul.wide.u32 	%rd161, %r393, 4;
	add.s64 	%rd162, %rd4, %rd161;
	ld.global.f32 	%f364, [%rd162];
	fma.rn.f32 	%f365, %f363, %f364, %f792;
	add.s32 	%r270, %r269, 4;
	cvt.u64.u32 	%rd163, %r270;
	add.s64 	%rd164, %rd163, %rd157;
	shl.b64 	%rd165, %rd164, 2;
	add.s64 	%rd166, %rd5, %rd165;
	ld.global.f32 	%f366, [%rd166+4];
	ld.global.f32 	%f367, [%rd162+4];
	fma.rn.f32 	%f368, %f366, %f367, %f365;
	add.s32 	%r271, %r269, 8;
	cvt.u64.u32 	%rd167, %r271;
	add.s64 	%rd168, %rd167, %rd157;
	shl.b64 	%rd169, %rd168, 2;
	add.s64 	%rd170, %rd5, %rd169;
	ld.global.f32 	%f369, [%rd170+4];
	ld.global.f32 	%f370, [%rd162+8];
	fma.rn.f32 	%f371, %f369, %f370, %f368;
	add.s32 	%r272, %r269, 12;
	cvt.u64.u32 	%rd171, %r272;
	add.s64 	%rd172, %rd171, %rd157;
	shl.b64 	%rd173, %rd172, 2;
	add.s64 	%rd174, %rd5, %rd173;
	ld.global.f32 	%f372, [%rd174+4];
	ld.global.f32 	%f373, [%rd162+12];
	fma.rn.f32 	%f374, %f372, %f373, %f371;
	add.s32 	%r273, %r269, 16;
	cvt.u64.u32 	%rd175, %r273;
	add.s64 	%rd176, %rd175, %rd157;
	shl.b64 	%rd177, %rd176, 2;
	add.s64 	%rd178, %rd5, %rd177;
	ld.global.f32 	%f375, [%rd178+4];
	ld.global.f32 	%f376, [%rd162+16];
	fma.rn.f32 	%f377, %f375, %f376, %f374;
	add.s32 	%r274, %r269, 20;
	cvt.u64.u32 	%rd179, %r274;
	add.s64 	%rd180, %rd179, %rd157;
	shl.b64 	%rd181, %rd180, 2;
	add.s64 	%rd182, %rd5, %rd181;
	ld.global.f32 	%f378, [%rd182+4];
	ld.global.f32 	%f379, [%rd162+20];
	fma.rn.f32 	%f380, %f378, %f379, %f377;
	add.s32 	%r275, %r269, 24;
	cvt.u64.u32 	%rd183, %r275;
	add.s64 	%rd184, %rd183, %rd157;
	shl.b64 	%rd185, %rd184, 2;
	add.s64 	%rd186, %rd5, %rd185;
	ld.global.f32 	%f381, [%rd186+4];
	ld.global.f32 	%f382, [%rd162+24];
	fma.rn.f32 	%f383, %f381, %f382, %f380;
	add.s32 	%r276, %r269, 28;
	cvt.u64.u32 	%rd187, %r276;
	add.s64 	%rd188, %rd187, %rd157;
	shl.b64 	%rd189, %rd188, 2;
	add.s64 	%rd190, %rd5, %rd189;
	ld.global.f32 	%f384, [%rd190+4];
	ld.global.f32 	%f385, [%rd162+28];
	fma.rn.f32 	%f792, %f384, %f385, %f383;
	add.s32 	%r393, %r393, 8;
$L__BB0_81:
	setp.eq.s32 	%p63, %r6, 0;
	@%p63 bra 	$L__BB0_88;
	setp.lt.u32 	%p64, %r7, 3;
	@%p64 bra 	$L__BB0_84;
	shl.b32 	%r277, %r393, 2;
	cvt.u64.u32 	%rd191, %r277;
	cvt.u64.u32 	%rd192, %r90;
	add.s64 	%rd193, %rd191, %rd192;
	shl.b64 	%rd194, %rd193, 2;
	add.s64 	%rd195, %rd5, %rd194;
	ld.global.f32 	%f387, [%rd195+4];
	mul.wide.u32 	%rd196, %r393, 4;
	add.s64 	%rd197, %rd4, %rd196;
	ld.global.f32 	%f388, [%rd197];
	fma.rn.f32 	%f389, %f387, %f388, %f792;
	add.s32 	%r278, %r277, 4;
	cvt.u64.u32 	%rd198, %r278;
	add.s64 	%rd199, %rd198, %rd192;
	shl.b64 	%rd200, %rd199, 2;
	add.s64 	%rd201, %rd5, %rd200;
	ld.global.f32 	%f390, [%rd201+4];
	ld.global.f32 	%f391, [%rd197+4];
	fma.rn.f32 	%f392, %f390, %f391, %f389;
	add.s32 	%r279, %r277, 8;
	cvt.u64.u32 	%rd202, %r279;
	add.s64 	%rd203, %rd202, %rd192;
	shl.b64 	%rd204, %rd203, 2;
	add.s64 	%rd205, %rd5, %rd204;
	ld.global.f32 	%f393, [%rd205+4];
	ld.global.f32 	%f394, [%rd197+8];
	fma.rn.f32 	%f395, %f393, %f394, %f392;
	add.s32 	%r280, %r277, 12;
	cvt.u64.u32 	%rd206, %r280;
	add.s64 	%rd207, %rd206, %rd192;
	shl.b64 	%rd208, %rd207, 2;
	add.s64 	%rd209, %rd5, %rd208;
	ld.global.f32 	%f396, [%rd209+4];
	ld.global.f32 	%f397, [%rd197+12];
	fma.rn.f32 	%f792, %f396, %f397, %f395;
	add.s32 	%r393, %r393, 4;
$L__BB0_84:
	setp.eq.s32 	%p65, %r8, 0;
	@%p65 bra 	$L__BB0_88;
	setp.eq.s32 	%p66, %r8, 1;
	shl.b32 	%r99, %r393, 2;
	cvt.u64.u32 	%rd210, %r99;
	cvt.u64.u32 	%rd22, %r90;
	add.s64 	%rd211, %rd210, %rd22;
	shl.b64 	%rd212, %rd211, 2;
	add.s64 	%rd213, %rd5, %rd212;
	ld.global.f32 	%f398, [%rd213+4];
	mul.wide.u32 	%rd214, %r393, 4;
	add.s64 	%rd23, %rd4, %rd214;
	ld.global.f32 	%f399, [%rd23];
	fma.rn.f32 	%f792, %f398, %f399, %f792;
	@%p66 bra 	$L__BB0_88;
	setp.eq.s32 	%p67, %r8, 2;
	add.s32 	%r281, %r99, 4;
	cvt.u64.u32 	%rd215, %r281;
	add.s64 	%rd216, %rd215, %rd22;
	shl.b64 	%rd217, %rd216, 2;
	add.s64 	%rd218, %rd5, %rd217;
	ld.global.f32 	%f400, [%rd218+4];
	ld.global.f32 	%f401, [%rd23+4];
	fma.rn.f32 	%f792, %f400, %f401, %f792;
	@%p67 bra 	$L__BB0_88;
	add.s32 	%r282, %r99, 8;
	cvt.u64.u32 	%rd219, %r282;
	add.s64 	%rd220, %rd219, %rd22;
	shl.b64 	%rd221, %rd220, 2;
	add.s64 	%rd222, %rd5, %rd221;
	ld.global.f32 	%f402, [%rd222+4];
	ld.global.f32 	%f403, [%rd23+8];
	fma.rn.f32 	%f792, %f402, %f403, %f792;
$L__BB0_88:
	mul.wide.u32 	%rd223, %r90, 4;
	add.s64 	%rd224, %rd3, %rd223;
	ld.global.u32 	%r283, [%rd224];
	cvt.rn.f32.s32 	%f404, %r283;
	mul.f32 	%f405, %f792, %f404;
	sub.s32 	%r284, 1, %r283;
	cvt.rn.f32.s32 	%f406, %r284;
	mul.f32 	%f407, %f405, %f406;
	add.s64 	%rd225, %rd6, %rd223;
	st.global.f32 	[%rd225], %f407;
	setp.eq.s32 	%p68, %r390, %r121;
	@%p68 bra 	$L__BB0_11;
	bra.uni 	$L__BB0_75;
$L__BB0_89:
	setp.eq.s32 	%p54, %r9, 0;
	@%p54 bra 	$L__BB0_11;
	setp.lt.u32 	%p55, %r10, 3;
	@%p55 bra 	$L__BB0_92;
	mul.wide.u32 	%rd140, %r375, 4;
	add.s64 	%rd141, %rd3, %rd140;
	ld.global.u32 	%r251, [%rd141];
	cvt.rn.f32.s32 	%f281, %r251;
	mov.f32 	%f282, 0f00000000;
	copysign.f32 	%f283, %f281, %f282;
	sub.s32 	%r252, 1, %r251;
	cvt.rn.f32.s32 	%f284, %r252;
	mul.f32 	%f285, %f283, %f284;
	add.s64 	%rd142, %rd6, %rd140;
	st.global.f32 	[%rd142], %f285;
	ld.global.u32 	%r253, [%rd141+4];
	cvt.rn.f32.s32 	%f286, %r253;
	copysign.f32 	%f287, %f286, %f282;
	sub.s32 	%r254, 1, %r253;
	cvt.rn.f32.s32 	%f288, %r254;
	mul.f32 	%f289, %f287, %f288;
	st.global.f32 	[%rd142+4], %f289;
	ld.global.u32 	%r255, [%rd141+8];
	cvt.rn.f32.s32 	%f290, %r255;
	copysign.f32 	%f291, %f290, %f282;
	sub.s32 	%r256, 1, %r255;
	cvt.rn.f32.s32 	%f292, %r256;
	mul.f32 	%f293, %f291, %f292;
	st.global.f32 	[%rd142+8], %f293;
	ld.global.u32 	%r257, [%rd141+12];
	cvt.rn.f32.s32 	%f294, %r257;
	copysign.f32 	%f295, %f294, %f282;
	sub.s32 	%r258, 1, %r257;
	cvt.rn.f32.s32 	%f296, %r258;
	mul.f32 	%f297, %f295, %f296;
	st.global.f32 	[%rd142+12], %f297;
	add.s32 	%r375, %r375, 4;
$L__BB0_92:
	setp.eq.s32 	%p56, %r11, 0;
	@%p56 bra 	$L__BB0_11;
	setp.eq.s32 	%p57, %r12, 0;
	@%p57 bra 	$L__BB0_95;
	mul.wide.u32 	%rd143, %r375, 4;
	add.s64 	%rd144, %rd3, %rd143;
	ld.global.u32 	%r259, [%rd144];
	cvt.rn.f32.s32 	%f298, %r259;
	mov.f32 	%f299, 0f00000000;
	copysign.f32 	%f300, %f298, %f299;
	sub.s32 	%r260, 1, %r259;
	cvt.rn.f32.s32 	%f301, %r260;
	mul.f32 	%f302, %f300, %f301;
	add.s64 	%rd145, %rd6, %rd143;
	st.global.f32 	[%rd145], %f302;
	ld.global.u32 	%r261, [%rd144+4];
	cvt.rn.f32.s32 	%f303, %r261;
	copysign.f32 	%f304, %f303, %f299;
	sub.s32 	%r262, 1, %r261;
	cvt.rn.f32.s32 	%f305, %r262;
	mul.f32 	%f306, %f304, %f305;
	st.global.f32 	[%rd145+4], %f306;
	add.s32 	%r375, %r375, 2;
$L__BB0_95:
	setp.eq.s32 	%p58, %r19, 0;
	@%p58 bra 	$L__BB0_11;
	mul.wide.u32 	%rd146, %r375, 4;
	add.s64 	%rd147, %rd3, %rd146;
	ld.global.u32 	%r263, [%rd147];
	cvt.rn.f32.s32 	%f307, %r263;
	mov.f32 	%f308, 0f00000000;
	copysign.f32 	%f309, %f307, %f308;
	sub.s32 	%r264, 1, %r263;
	cvt.rn.f32.s32 	%f310, %r264;
	mul.f32 	%f311, %f309, %f310;
	add.s64 	%rd148, %rd6, %rd146;
	st.global.f32 	[%rd148], %f311;
	bra.uni 	$L__BB0_11;
$L__BB0_97:
	setp.lt.u32 	%p42, %r5, 7;
	shl.b32 	%r64, %r24, 6;
	mov.b32 	%r378, 0;
	@%p42 bra 	$L__BB0_100;
	mov.b32 	%r361, 0;
$L__BB0_99:
	.pragma "nounroll";
	mul.wide.u32 	%rd107, %r361, 4;
	add.s64 	%rd108, %rd9, %rd107;
	ld.global.f32 	%f154, [%rd108];
	mov.f32 	%f155, 0f3F800000;
	sub.f32 	%f156, %f155, %f154;
	mul.f32 	%f157, %f154, %f156;
	add.s32 	%r213, %r64, %r361;
	mul.wide.u32 	%rd109, %r213, 4;
	add.s64 	%rd110, %rd2, %rd109;
	ld.global.u32 	%r214, [%rd110];
	cvt.rn.f32.s32 	%f158, %r214;
	sub.f32 	%f159, %f154, %f158;
	mul.f32 	%f160, %f157, %f159;
	add.s64 	%rd111, %rd4, %rd107;
	st.global.f32 	[%rd111], %f160;
	ld.global.f32 	%f161, [%rd108+4];
	sub.f32 	%f162, %f155, %f161;
	mul.f32 	%f163, %f161, %f162;
	ld.global.u32 	%r215, [%rd110+4];
	cvt.rn.f32.s32 	%f164, %r215;
	sub.f32 	%f165, %f161, %f164;
	mul.f32 	%f166, %f163, %f165;
	st.global.f32 	[%rd111+4], %f166;
	ld.global.f32 	%f167, [%rd108+8];
	sub.f32 	%f168, %f155, %f167;
	mul.f32 	%f169, %f167, %f168;
	ld.global.u32 	%r216, [%rd110+8];
	cvt.rn.f32.s32 	%f170, %r216;
	sub.f32 	%f171, %f167, %f170;
	mul.f32 	%f172, %f169, %f171;
	st.global.f32 	[%rd111+8], %f172;
	ld.global.f32 	%f173, [%rd108+12];
	sub.f32 	%f174, %f155, %f173;
	mul.f32 	%f175, %f173, %f174;
	ld.global.u32 	%r217, [%rd110+12];
	cvt.rn.f32.s32 	%f176, %r217;
	sub.f32 	%f177, %f173, %f176;
	mul.f32 	%f178, %f175, %f177;
	st.global.f32 	[%rd111+12], %f178;
	ld.global.f32 	%f179, [%rd108+16];
	sub.f32 	%f180, %f155, %f179;
	mul.f32 	%f181, %f179, %f180;
	ld.global.u32 	%r218, [%rd110+16];
	cvt.rn.f32.s32 	%f182, %r218;
	sub.f32 	%f183, %f179, %f182;
	mul.f32 	%f184, %f181, %f183;
	st.global.f32 	[%rd111+16], %f184;
	ld.global.f32 	%f185, [%rd108+20];
	sub.f32 	%f186, %f155, %f185;
	mul.f32 	%f187, %f185, %f186;
	ld.global.u32 	%r219, [%rd110+20];
	cvt.rn.f32.s32 	%f188, %r219;
	sub.f32 	%f189, %f185, %f188;
	mul.f32 	%f190, %f187, %f189;
	st.global.f32 	[%rd111+20], %f190;
	ld.global.f32 	%f191, [%rd108+24];
	sub.f32 	%f192, %f155, %f191;
	mul.f32 	%f193, %f191, %f192;
	ld.global.u32 	%r220, [%rd110+24];
	cvt.rn.f32.s32 	%f194, %r220;
	sub.f32 	%f195, %f191, %f194;
	mul.f32 	%f196, %f193, %f195;
	st.global.f32 	[%rd111+24], %f196;
	ld.global.f32 	%f197, [%rd108+28];
	sub.f32 	%f198, %f155, %f197;
	mul.f32 	%f199, %f197, %f198;
	ld.global.u32 	%r221, [%rd110+28];
	cvt.rn.f32.s32 	%f200, %r221;
	sub.f32 	%f201, %f197, %f200;
	mul.f32 	%f202, %f199, %f201;
	st.global.f32 	[%rd111+28], %f202;
	add.s32 	%r361, %r361, 8;
	setp.eq.s32 	%p43, %r361, %r17;
	mov.u32 	%r378, %r17;
	@%p43 bra 	$L__BB0_100;
	bra.uni 	$L__BB0_99;
$L__BB0_100:
	setp.eq.s32 	%p44, %r6, 0;
	@%p44 bra 	$L__BB0_10;
	setp.lt.u32 	%p45, %r7, 3;
	@%p45 bra 	$L__BB0_103;
	cvt.u64.u32 	%rd112, %r378;
	mul.wide.u32 	%rd113, %r378, 4;
	add.s64 	%rd114, %rd9, %rd113;
	ld.global.f32 	%f203, [%rd114];
	mov.f32 	%f204, 0f3F800000;
	sub.f32 	%f205, %f204, %f203;
	mul.f32 	%f206, %f203, %f205;
	add.s32 	%r222, %r64, %r378;
	mul.wide.u32 	%rd115, %r222, 4;
	add.s64 	%rd116, %rd2, %rd115;
	ld.global.u32 	%r223, [%rd116];
	cvt.rn.f32.s32 	%f207, %r223;
	sub.f32 	%f208, %f203, %f207;
	mul.f32 	%f209, %f206, %f208;
	add.s64 	%rd117, %rd4, %rd113;
	st.global.f32 	[%rd117], %f209;
	ld.global.f32 	%f210, [%rd114+4];
	sub.f32 	%f211, %f204, %f210;
	mul.f32 	%f212, %f210, %f211;
	cvt.u64.u32 	%rd118, %r64;
	add.s64 	%rd119, %rd118, %rd112;
	shl.b64 	%rd120, %rd119, 2;
	add.s64 	%rd121, %rd2, %rd120;
	ld.global.u32 	%r224, [%rd121+4];
	cvt.rn.f32.s32 	%f213, %r224;
	sub.f32 	%f214, %f210, %f213;
	mul.f32 	%f215, %f212, %f214;
	st.global.f32 	[%rd117+4], %f215;
	ld.global.f32 	%f216, [%rd114+8];
	sub.f32 	%f217, %f204, %f216;
	mul.f32 	%f218, %f216, %f217;
	ld.global.u32 	%r225, [%rd121+8];
	cvt.rn.f32.s32 	%f219, %r225;
	sub.f32 	%f220, %f216, %f219;
	mul.f32 	%f221, %f218, %f220;
	st.global.f32 	[%rd117+8], %f221;
	ld.global.f32 	%f222, [%rd114+12];
	sub.f32 	%f223, %f204, %f222;
	mul.f32 	%f224, %f222, %f223;
	ld.global.u32 	%r226, [%rd121+12];
	cvt.rn.f32.s32 	%f225, %r226;
	sub.f32 	%f226, %f222, %f225;
	mul.f32 	%f227, %f224, %f226;
	st.global.f32 	[%rd117+12], %f227;
	add.s32 	%r378, %r378, 4;
$L__BB0_103:
	setp.eq.s32 	%p46, %r8, 0;
	@%p46 bra 	$L__BB0_10;
	setp.eq.s32 	%p47, %r8, 1;
	@%p47 bra 	$L__BB0_106;
	cvt.u64.u32 	%rd122, %r378;
	mul.wide.u32 	%rd123, %r378, 4;
	add.s64 	%rd124, %rd9, %rd123;
	ld.global.f32 	%f228, [%rd124];
	mov.f32 	%f229, 0f3F800000;
	sub.f32 	%f230, %f229, %f228;
	mul.f32 	%f231, %f228, %f230;
	add.s32 	%r227, %r64, %r378;
	mul.wide.u32 	%rd125, %r227, 4;
	add.s64 	%rd126, %rd2, %rd125;
	ld.global.u32 	%r228, [%rd126];
	cvt.rn.f32.s32 	%f232, %r228;
	sub.f32 	%f233, %f228, %f232;
	mul.f32 	%f234, %f231, %f233;
	add.s64 	%rd127, %rd4, %rd123;
	st.global.f32 	[%rd127], %f234;
	ld.global.f32 	%f235, [%rd124+4];
	sub.f32 	%f236, %f229, %f235;
	mul.f32 	%f237, %f235, %f236;
	cvt.u64.u32 	%rd128, %r64;
	add.s64 	%rd129, %rd128, %rd122;
	shl.b64 	%rd130, %rd129, 2;
	add.s64 	%rd131, %rd2, %rd130;
	ld.global.u32 	%r229, [%rd131+4];
	cvt.rn.f32.s32 	%f238, %r229;
	sub.f32 	%f239, %f235, %f238;
	mul.f32 	%f240, %f237, %f239;
	st.global.f32 	[%rd127+4], %f240;
	add.s32 	%r378, %r378, 2;
$L__BB0_106:
	and.b32  	%r230, %r122, 1;
	setp.eq.b32 	%p48, %r230, 1;
	not.pred 	%p49, %p48;
	@%p49 bra 	$L__BB0_10;
	mul.wide.u32 	%rd132, %r378, 4;
	add.s64 	%rd133, %rd9, %rd132;
	ld.global.f32 	%f241, [%rd133];
	mov.f32 	%f242, 0f3F800000;
	sub.f32 	%f243, %f242, %f241;
	mul.f32 	%f244, %f241, %f243;
	add.s32 	%r231, %r64, %r378;
	mul.wide.u32 	%rd134, %r231, 4;
	add.s64 	%rd135, %rd2, %rd134;
	ld.global.u32 	%r232, [%rd135];
	cvt.rn.f32.s32 	%f245, %r232;
	sub.f32 	%f246, %f241, %f245;
	mul.f32 	%f247, %f244, %f246;
	add.s64 	%rd136, %rd4, %rd132;
	st.global.f32 	[%rd136], %f247;
	bra.uni 	$L__BB0_10;
$L__BB0_108:
	setp.eq.s32 	%p30, %r6, 0;
	@%p30 bra 	$L__BB0_97;
	setp.lt.u32 	%p31, %r7, 3;
	@%p31 bra 	$L__BB0_111;
	mul.wide.u32 	%rd93, %r381, 4;
	add.s64 	%rd94, %rd9, %rd93;
	st.global.f32 	[%rd94], %f16;
	st.global.f32 	[%rd94+4], %f16;
	st.global.f32 	[%rd94+8], %f16;
	st.global.f32 	[%rd94+12], %f16;
	add.s32 	%r381, %r381, 4;
$L__BB0_111:
	setp.eq.s32 	%p32, %r8, 0;
	@%p32 bra 	$L__BB0_97;
	setp.eq.s32 	%p33, %r8, 1;
	@%p33 bra 	$L__BB0_114;
	mul.wide.u32 	%rd95, %r381, 4;
	add.s64 	%rd96, %rd9, %rd95;
	st.global.f32 	[%rd96], %f16;
	st.global.f32 	[%rd96+4], %f16;
	add.s32 	%r381, %r381, 2;
$L__BB0_114:
	setp.eq.s32 	%p34, %r70, 0;
	@%p34 bra 	$L__BB0_97;
	mul.wide.u32 	%rd97, %r381, 4;
	add.s64 	%rd98, %rd9, %rd97;
	st.global.f32 	[%rd98], %f16;
	bra.uni 	$L__BB0_97;
$L__BB0_116:
	setp.lt.u32 	%p5, %r120, 16;
	mov.b32 	%r384, 0;
	@%p5 bra 	$L__BB0_119;
	and.b32  	%r127, %r120, 2147483632;
	neg.s32 	%r357, %r127;
	add.s64 	%rd333, %rd8, 32;
	mul.wide.u32 	%rd38, %r24, 8;
	add.s64 	%rd39, %rd1, %rd38;
	add.s64 	%rd334, %rd39, 32;
$L__BB0_118:
	.pragma "nounroll";
	ld.global.u32 	%r128, [%rd334+-32];
	st.global.u32 	[%rd333+-32], %r128;
	ld.global.u32 	%r129, [%rd334+-28];
	st.global.u32 	[%rd333+-28], %r129;
	ld.global.u32 	%r130, [%rd334+-24];
	st.global.u32 	[%rd333+-24], %r130;
	ld.global.u32 	%r131, [%rd334+-20];
	st.global.u32 	[%rd333+-20], %r131;
	ld.global.u32 	%r132, [%rd334+-16];
	st.global.u32 	[%rd333+-16], %r132;
	ld.global.u32 	%r133, [%rd334+-12];
	st.global.u32 	[%rd333+-12], %r133;
	ld.global.u32 	%r134, [%rd334+-8];
	st.global.u32 	[%rd333+-8], %r134;
	ld.global.u32 	%r135, [%rd334+-4];
	st.global.u32 	[%rd333+-4], %r135;
	ld.global.u32 	%r136, [%rd334];
	st.global.u32 	[%rd333], %r136;
	ld.global.u32 	%r137, [%rd334+4];
	st.global.u32 	[%rd333+4], %r137;
	ld.global.u32 	%r138, [%rd334+8];
	st.global.u32 	[%rd333+8], %r138;
	ld.global.u32 	%r139, [%rd334+12];
	st.global.u32 	[%rd333+12], %r139;
	ld.global.u32 	%r140, [%rd334+16];
	st.global.u32 	[%rd333+16], %r140;
	ld.global.u32 	%r141, [%rd334+20];
	st.global.u32 	[%rd333+20], %r141;
	ld.global.u32 	%r142, [%rd334+24];
	st.global.u32 	[%rd333+24], %r142;
	ld.global.u32 	%r143, [%rd334+28];
	st.global.u32 	[%rd333+28], %r143;
	add.s32 	%r357, %r357, 16;
	add.s64 	%rd334, %rd334, 64;
	add.s64 	%rd333, %rd333, 64;
	setp.eq.s32 	%p6, %r357, 0;
	mov.u32 	%r384, %r16;
	@%p6 bra 	$L__BB0_119;
	bra.uni 	$L__BB0_118;
$L__BB0_119:
	setp.eq.s32 	%p7, %r1, 0;
	@%p7 bra 	$L__BB0_5;
	setp.lt.u32 	%p8, %r2, 7;
	@%p8 bra 	$L__BB0_122;
	shl.b32 	%r144, %r24, 1;
	add.s32 	%r145, %r144, %r384;
	mul.wide.u32 	%rd40, %r145, 4;
	add.s64 	%rd41, %rd1, %rd40;
	ld.global.u32 	%r146, [%rd41];
	cvt.u64.u32 	%rd42, %r384;
	mul.wide.u32 	%rd43, %r384, 4;
	add.s64 	%rd44, %rd8, %rd43;
	st.global.u32 	[%rd44], %r146;
	cvt.u64.u32 	%rd45, %r144;
	add.s64 	%rd46, %rd45, %rd42;
	shl.b64 	%rd47, %rd46, 2;
	add.s64 	%rd48, %rd1, %rd47;
	ld.global.u32 	%r147, [%rd48+4];
	st.global.u32 	[%rd44+4], %r147;
	ld.global.u32 	%r148, [%rd48+8];
	st.global.u32 	[%rd44+8], %r148;
	ld.global.u32 	%r149, [%rd48+12];
	st.global.u32 	[%rd44+12], %r149;
	ld.global.u32 	%r150, [%rd48+16];
	st.global.u32 	[%rd44+16], %r150;
	ld.global.u32 	%r151, [%rd48+20];
	st.global.u32 	[%rd44+20], %r151;
	ld.global.u32 	%r152, [%rd48+24];
	st.global.u32 	[%rd44+24], %r152;
	ld.global.u32 	%r153, [%rd48+28];
	st.global.u32 	[%rd44+28], %r153;
	add.s32 	%r384, %r384, 8;
$L__BB0_122:
	setp.eq.s32 	%p9, %r3, 0;
	@%p9 bra 	$L__BB0_5;
	setp.lt.u32 	%p10, %r4, 3;
	@%p10 bra 	$L__BB0_125;
	shl.b32 	%r154, %r24, 1;
	add.s32 	%r155, %r154, %r384;
	mul.wide.u32 	%rd49, %r155, 4;
	add.s64 	%rd50, %rd1, %rd49;
	ld.global.u32 	%r156, [%rd50];
	cvt.u64.u32 	%rd51, %r384;
	mul.wide.u32 	%rd52, %r384, 4;
	add.s64 	%rd53, %rd8, %rd52;
	st.global.u32 	[%rd53], %r156;
	cvt.u64.u32 	%rd54, %r154;
	add.s64 	%rd55, %rd54, %rd51;
	shl.b64 	%rd56, %rd55, 2;
	add.s64 	%rd57, %rd1, %rd56;
	ld.global.u32 	%r157, [%rd57+4];
	st.global.u32 	[%rd53+4], %r157;
	ld.global.u32 	%r158, [%rd57+8];
	st.global.u32 	[%rd53+8], %r158;
	ld.global.u32 	%r159, [%rd57+12];
	st.global.u32 	[%rd53+12], %r159;
	add.s32 	%r384, %r384, 4;
$L__BB0_125:
	setp.eq.s32 	%p11, %r15, 0;
	@%p11 bra 	$L__BB0_5;
	setp.eq.s32 	%p12, %r15, 1;
	shl.b32 	%r160, %r24, 1;
	add.s32 	%r161, %r160, %r384;
	mul.wide.u32 	%rd58, %r161, 4;
	add.s64 	%rd59, %rd1, %rd58;
	ld.global.u32 	%r162, [%rd59];
	cvt.u64.u32 	%rd19, %r384;
	mul.wide.u32 	%rd60, %r384, 4;
	add.s64 	%rd20, %rd8, %rd60;
	st.global.u32 	[%rd20], %r162;
	@%p12 bra 	$L__BB0_5;
	setp.eq.s32 	%p13, %r15, 2;
	shl.b32 	%r163, %r24, 1;
	cvt.u64.u32 	%rd61, %r163;
	add.s64 	%rd62, %rd61, %rd19;
	shl.b64 	%rd63, %rd62, 2;
	add.s64 	%rd21, %rd1, %rd63;
	ld.global.u32 	%r164, [%rd21+4];
	st.global.u32 	[%rd20+4], %r164;
	@%p13 bra 	$L__BB0_5;
	ld.global.u32 	%r165, [%rd21+8];
	st.global.u32 	[%rd20+8], %r165;
	bra.uni 	$L__BB0_5;
$L__BB0_129:
	and.b32  	%r70, %r122, 1;
	setp.gt.s32 	%p27, %r121, 0;
	mov.f32 	%f147, 0f3F000000;
	cvt.sat.f32.f32 	%f148, %f147;
	mov.f32 	%f149, 0f4B400001;
	mov.f32 	%f150, 0f437C0000;
	fma.rm.f32 	%f151, %f148, %f150, %f149;
	mov.b32 	%r205, %f151;
	shl.b32 	%r206, %r205, 23;
	mov.b32 	%f152, %r206;
	fma.rn.f32 	%f153, %f146, %f152, 0f3F800000;
	rcp.rn.f32 	%f16, %f153;
	@%p27 bra 	$L__BB0_133;
	setp.lt.u32 	%p28, %r122, 8;
	mov.b32 	%r381, 0;
	@%p28 bra 	$L__BB0_108;
	mov.b32 	%r360, 0;
$L__BB0_132:
	.pragma "nounroll";
	mul.wide.u32 	%rd91, %r360, 4;
	add.s64 	%rd92, %rd9, %rd91;
	st.global.f32 	[%rd92], %f16;
	st.global.f32 	[%rd92+4], %f16;
	st.global.f32 	[%rd92+8], %f16;
	st.global.f32 	[%rd92+12], %f16;
	st.global.f32 	[%rd92+16], %f16;
	st.global.f32 	[%rd92+20], %f16;
	st.global.f32 	[%rd92+24], %f16;
	st.global.f32 	[%rd92+28], %f16;
	add.s32 	%r360, %r360, 8;
	setp.eq.s32 	%p29, %r360, %r17;
	mov.u32 	%r381, %r17;
	@%p29 bra 	$L__BB0_108;
	bra.uni 	$L__BB0_132;
$L__BB0_133:
	setp.lt.u32 	%p35, %r5, 7;
	mov.b32 	%r388, 0;
	@%p35 bra 	$L__BB0_136;
	mov.b32 	%r386, 0;
$L__BB0_135:
	.pragma "nounroll";
	mul.wide.u32 	%rd99, %r386, 4;
	add.s64 	%rd100, %rd9, %rd99;
	st.global.f32 	[%rd100], %f16;
	st.global.f32 	[%rd100+4], %f16;
	st.global.f32 	[%rd100+8], %f16;
	st.global.f32 	[%rd100+12], %f16;
	st.global.f32 	[%rd100+16], %f16;
	st.global.f32 	[%rd100+20], %f16;
	st.global.f32 	[%rd100+24], %f16;
	st.global.f32 	[%rd100+28], %f16;
	add.s32 	%r386, %r386, 8;
	setp.ne.s32 	%p36, %r386, %r17;
	mov.u32 	%r388, %r17;
	@%p36 bra 	$L__BB0_135;
$L__BB0_136:
	setp.eq.s32 	%p37, %r6, 0;
	@%p37 bra 	$L__BB0_97;
	setp.lt.u32 	%p38, %r7, 3;
	@%p38 bra 	$L__BB0_139;
	mul.wide.u32 	%rd101, %r388, 4;
	add.s64 	%rd102, %rd9, %rd101;
	st.global.f32 	[%rd102], %f16;
	st.global.f32 	[%rd102+4], %f16;
	st.global.f32 	[%rd102+8], %f16;
	st.global.f32 	[%rd102+12], %f16;
	add.s32 	%r388, %r388, 4;
$L__BB0_139:
	setp.eq.s32 	%p39, %r8, 0;
	@%p39 bra 	$L__BB0_97;
	setp.eq.s32 	%p40, %r8, 1;
	@%p40 bra 	$L__BB0_142;
	mul.wide.u32 	%rd103, %r388, 4;
	add.s64 	%rd104, %rd9, %rd103;
	st.global.f32 	[%rd104], %f16;
	st.global.f32 	[%rd104+4], %f16;
	add.s32 	%r388, %r388, 2;
$L__BB0_142:
	setp.eq.s32 	%p41, %r70, 0;
	@%p41 bra 	$L__BB0_97;
	mul.wide.u32 	%rd105, %r388, 4;
	add.s64 	%rd106, %rd9, %rd105;
	st.global.f32 	[%rd106], %f16;
	bra.uni 	$L__BB0_97;
$L__BB0_144:
	setp.lt.u32 	%p52, %r121, 8;
	mov.b32 	%r375, 0;
	@%p52 bra 	$L__BB0_89;
	mov.b32 	%r362, 0;
$L__BB0_146:
	.pragma "nounroll";
	mul.wide.u32 	%rd137, %r362, 4;
	add.s64 	%rd138, %rd3, %rd137;
	ld.global.u32 	%r235, [%rd138];
	cvt.rn.f32.s32 	%f248, %r235;
	mov.f32 	%f249, 0f00000000;
	copysign.f32 	%f250, %f248, %f249;
	sub.s32 	%r236, 1, %r235;
	cvt.rn.f32.s32 	%f251, %r236;
	mul.f32 	%f252, %f250, %f251;
	add.s64 	%rd139, %rd6, %rd137;
	st.global.f32 	[%rd139], %f252;
	ld.global.u32 	%r237, [%rd138+4];
	cvt.rn.f32.s32 	%f253, %r237;
	copysign.f32 	%f254, %f253, %f249;
	sub.s32 	%r238, 1, %r237;
	cvt.rn.f32.s32 	%f255, %r238;
	mul.f32 	%f256, %f254, %f255;
	st.global.f32 	[%rd139+4], %f256;
	ld.global.u32 	%r239, [%rd138+8];
	cvt.rn.f32.s32 	%f257, %r239;
	copysign.f32 	%f258, %f257, %f249;
	sub.s32 	%r240, 1, %r239;
	cvt.rn.f32.s32 	%f259, %r240;
	mul.f32 	%f260, %f258, %f259;
	st.global.f32 	[%rd139+8], %f260;
	ld.global.u32 	%r241, [%rd138+12];
	cvt.rn.f32.s32 	%f261, %r241;
	copysign.f32 	%f262, %f261, %f249;
	sub.s32 	%r242, 1, %r241;
	cvt.rn.f32.s32 	%f263, %r242;
	mul.f32 	%f264, %f262, %f263;
	st.global.f32 	[%rd139+12], %f264;
	ld.global.u32 	%r243, [%rd138+16];
	cvt.rn.f32.s32 	%f265, %r243;
	copysign.f32 	%f266, %f265, %f249;
	sub.s32 	%r244, 1, %r243;
	cvt.rn.f32.s32 	%f267, %r244;
	mul.f32 	%f268, %f266, %f267;
	st.global.f32 	[%rd139+16], %f268;
	ld.global.u32 	%r245, [%rd138+20];
	cvt.rn.f32.s32 	%f269, %r245;
	copysign.f32 	%f270, %f269, %f249;
	sub.s32 	%r246, 1, %r245;
	cvt.rn.f32.s32 	%f271, %r246;
	mul.f32 	%f272, %f270, %f271;
	st.global.f32 	[%rd139+20], %f272;
	ld.global.u32 	%r247, [%rd138+24];
	cvt.rn.f32.s32 	%f273, %r247;
	copysign.f32 	%f274, %f273, %f249;
	sub.s32 	%r248, 1, %r247;
	cvt.rn.f32.s32 	%f275, %r248;
	mul.f32 	%f276, %f274, %f275;
	st.global.f32 	[%rd139+24], %f276;
	ld.global.u32 	%r249, [%rd138+28];
	cvt.rn.f32.s32 	%f277, %r249;
	copysign.f32 	%f278, %f277, %f249;
	sub.s32 	%r250, 1, %r249;
	cvt.rn.f32.s32 	%f279, %r250;
	mul.f32 	%f280, %f278, %f279;
	st.global.f32 	[%rd139+28], %f280;
	add.s32 	%r362, %r362, 8;
	setp.eq.s32 	%p53, %r362, %r18;
	mov.u32 	%r375, %r18;
	@%p53 bra 	$L__BB0_89;
	bra.uni 	$L__BB0_146;
$L__BB0_147:
	add.s32 	%r395, %r395, 1;
	setp.eq.s32 	%p86, %r395, %r122;
	@%p86 bra 	$L__BB0_148;
	bra.uni 	$L__BB0_14;
$L__BB0_148:
	@%p50 bra 	$L__BB0_38;
$L__BB0_149:
	ld.param.u64 	%rd332, [_Z7cuda_NNPiS_ifliS_ifPfS_iS0_S0_S0_S0_S0__param_16];
	ld.param.u32 	%r354, [_Z7cuda_NNPiS_ifliS_ifPfS_iS0_S0_S0_S0_S0__param_2];
	ld.global.f32 	%f776, [%rd9];
	ld.global.u32 	%r349, [%rd8];
	shl.b32 	%r350, %r349, 3;
	ld.global.u32 	%r351, [%rd8+4];
	add.s32 	%r352, %r350, %r351;
	cvta.to.global.u64 	%rd327, %rd332;
	mul.wide.s32 	%rd328, %r352, 4;
	add.s64 	%rd329, %rd327, %rd328;
	st.global.f32 	[%rd329], %f776;
	add.s32 	%r24, %r24, 1;
	setp.eq.s32 	%p104, %r24, %r354;
	@%p104 bra 	$L__BB0_150;
	bra.uni 	$L__BB0_4;
$L__BB0_150:
	ld.param.u64 	%rd331, [_Z7cuda_NNPiS_ifliS_ifPfS_iS0_S0_S0_S0_S0__param_4];
	add.s32 	%r355, %r355, 1;
	cvt.u64.u32 	%rd330, %r355;
	setp.lt.s64 	%p105, %rd331, %rd330;
	@%p105 bra 	$L__BB0_151;
	bra.uni 	$L__BB0_3;
$L__BB0_151:
	ret;
$L__BB0_152:
	setp.lt.u32 	%p89, %r121, 8;
	mov.b32 	%r369, 0;
	@%p89 bra 	$L__BB0_52;
	mov.b32 	%r364, 0;
$L__BB0_154:
	.pragma "nounroll";
	mul.lo.s32 	%r323, %r364, 3;
	mul.wide.u32 	%rd291, %r323, 4;
	add.s64 	%rd292, %rd7, %rd291;
	ld.global.f32 	%f622, [%rd292];
	mul.wide.u32 	%rd293, %r364, 4;
	add.s64 	%rd294, %rd6, %rd293;
	ld.global.f32 	%f623, [%rd294];
	mul.f32 	%f624, %f31, %f623;
	sub.f32 	%f625, %f622, %f624;
	st.global.f32 	[%rd292], %f625;
	ld.global.f32 	%f626, [%rd292+12];
	ld.global.f32 	%f627, [%rd294+4];
	mul.f32 	%f628, %f31, %f627;
	sub.f32 	%f629, %f626, %f628;
	st.global.f32 	[%rd292+12], %f629;
	ld.global.f32 	%f630, [%rd292+24];
	ld.global.f32 	%f631, [%rd294+8];
	mul.f32 	%f632, %f31, %f631;
	sub.f32 	%f633, %f630, %f632;
	st.global.f32 	[%rd292+24], %f633;
	ld.global.f32 	%f634, [%rd292+36];
	ld.global.f32 	%f635, [%rd294+12];
	mul.f32 	%f636, %f31, %f635;
	sub.f32 	%f637, %f634, %f636;
	st.global.f32 	[%rd292+36], %f637;
	ld.global.f32 	%f638, [%rd292+48];
	ld.global.f32 	%f639, [%rd294+16];
	mul.f32 	%f640, %f31, %f639;
	sub.f32 	%f641, %f638, %f640;
	st.global.f32 	[%rd292+48], %f641;
	ld.global.f32 	%f642, [%rd292+60];
	ld.global.f32 	%f643, [%rd294+20];
	mul.f32 	%f644, %f31, %f643;
	sub.f32 	%f645, %f642, %f644;
	st.global.f32 	[%rd292+60], %f645;
	add.s32 	%r324, %r323, 18;
	mul.wide.u32 	%rd295, %r324, 4;
	add.s64 	%rd296, %rd7, %rd295;
	ld.global.f32 	%f646, [%rd296];
	ld.global.f32 	%f647, [%rd294+24];
	mul.f32 	%f648, %f31, %f647;
	sub.f32 	%f649, %f646, %f648;
	st.global.f32 	[%rd296], %f649;
	ld.global.f32 	%f650, [%rd296+12];
	ld.global.f32 	%f651, [%rd294+28];
	mul.f32 	%f652, %f31, %f651;
	sub.f32 	%f653, %f650, %f652;
	st.global.f32 	[%rd296+12], %f653;
	add.s32 	%r364, %r364, 8;
	setp.eq.s32 	%p90, %r364, %r18;
	mov.u32 	%r369, %r18;
	@%p90 bra 	$L__BB0_52;
	bra.uni 	$L__BB0_154;

}


// ===== COMPILED SASS (sm_100) =====

	.target	sm_100

	.elftype	@"ET_EXEC"


//--------------------- .note.nv.tkinfo           --------------------------
	.section	.note.nv.tkinfo,"",@"SHT_NOTE"
	.sectionflags	@"SHF_NOTE_NV_TKINFO"
	.tkinfo
        /*0018*/ 	.word	0x00000002
        /*0030*/ 	.string	""
        /*0030*/ 	.string	"ptxas"
        /*0030*/ 	.string	"Cuda compilation tools, release 13.0, V13.0.88"
        /*0030*/ 	.string	"Build cuda_13.0.r13.0/compiler.36424714_0"
        /*0030*/ 	.string	"-arch sm_100 -m 64 "



//--------------------- .note.nv.cuinfo           --------------------------
	.section	.note.nv.cuinfo,"",@"SHT_NOTE"
	.sectionflags	@"SHF_NOTE_NV_CUINFO"
        /*0018*/ 	.short	0x0002
        /*001a*/ 	.short	0x0064
        /*001c*/ 	.short	0x0082
	.zero		2


//--------------------- .nv.info                  --------------------------
	.section	.nv.info,"",@"SHT_CUDA_INFO"
	.align	4


	//----- nvinfo : EIATTR_REGCOUNT
	.align		4
        /*0000*/ 	.byte	0x04, 0x2f
        /*0002*/ 	.short	(.L_1 - .L_0)
	.align		4
.L_0:
        /*0004*/ 	.word	index@(_Z7cuda_NNPiS_ifliS_ifPfS_iS0_S0_S0_S0_S0_)
        /*0008*/ 	.word	0x00000020


	//----- nvinfo : EIATTR_FRAME_SIZE
	.align		4
.L_1:
        /*000c*/ 	.byte	0x04, 0x11
        /*000e*/ 	.short	(.L_3 - .L_2)
	.align		4
.L_2:
        /*0010*/ 	.word	index@($__internal_0_$__cuda_sm20_rcp_rn_f32_slowpath)
        /*0014*/ 	.word	0x00000000


	//----- nvinfo : EIATTR_FRAME_SIZE
	.align		4
.L_3:
        /*0018*/ 	.byte	0x04, 0x11
        /*001a*/ 	.short	(.L_5 - .L_4)
	.align		4
.L_4:
        /*001c*/ 	.word	index@(_Z7cuda_NNPiS_ifliS_ifPfS_iS0_S0_S0_S0_S0_)
        /*0020*/ 	.word	0x00000000


	//----- nvinfo : EIATTR_MIN_STACK_SIZE
	.align		4
.L_5:
        /*0024*/ 	.byte	0x04, 0x12
        /*0026*/ 	.short	(.L_7 - .L_6)
	.align		4
.L_6:
        /*0028*/ 	.word	index@(_Z7cuda_NNPiS_ifliS_ifPfS_iS0_S0_S0_S0_S0_)
        /*002c*/ 	.word	0x00000000
.L_7:


//--------------------- .nv.compat                --------------------------
	.section	.nv.compat,"",@"SHT_CUDA_COMPAT_INFO"
	.align	4
        /*0000*/ 	.byte	0x02, 0x09, 0x00, 0x00, 0x02, 0x02, 0x01, 0x00, 0x02, 0x05, 0x05, 0x00, 0x03, 0x07, 0x01, 0x01
        /*0010*/ 	.byte	0x02, 0x03, 0x00, 0x00, 0x02, 0x06, 0x01, 0x00, 0x04, 0x0b, 0x08, 0x00, 0x09, 0x00, 0x00, 0x00
        /*0020*/ 	.byte	0x00, 0x00, 0x00, 0x00


//--------------------- .nv.info._Z7cuda_NNPiS_ifliS_ifPfS_iS0_S0_S0_S0_S0_ --------------------------
	.section	.nv.info._Z7cuda_NNPiS_ifliS_ifPfS_iS0_S0_S0_S0_S0_,"",@"SHT_CUDA_INFO"
	.sectionflags	@""
	.align	4


	//----- nvinfo : EIATTR_CUDA_API_VERSION
	.align		4
        /*0000*/ 	.byte	0x04, 0x37
        /*0002*/ 	.short	(.L_9 - .L_8)
.L_8:
        /*0004*/ 	.word	0x00000082


	//----- nvinfo : EIATTR_KPARAM_INFO
	.align		4
.L_9:
        /*0008*/ 	.byte	0x04, 0x17
        /*000a*/ 	.short	(.L_11 - .L_10)
.L_10:
        /*000c*/ 	.word	0x00000000
        /*0010*/ 	.short	0x0010
        /*0012*/ 	.short	0x0070
        /*0014*/ 	.byte	0x00, 0xf5, 0x21, 0x00


	//----- nvinfo : EIATTR_KPARAM_INFO
	.align		4
.L_11:
        /*0018*/ 	.byte	0x04, 0x17
        /*001a*/ 	.short	(.L_13 - .L_12)
.L_12:
        /*001c*/ 	.word	0x00000000
        /*0020*/ 	.short	0x000f
        /*0022*/ 	.short	0x0068
        /*0024*/ 	.byte	0x00, 0xf5, 0x21, 0x00


	//----- nvinfo : EIATTR_KPARAM_INFO
	.align		4
.L_13:
        /*0028*/ 	.byte	0x04, 0x17
        /*002a*/ 	.short	(.L_15 - .L_14)
.L_14:
        /*002c*/ 	.word	0x00000000
        /*0030*/ 	.short	0x000e
        /*0032*/ 	.short	0x0060
        /*0034*/ 	.byte	0x00, 0xf5, 0x21, 0x00


	//----- nvinfo : EIATTR_KPARAM_INFO
	.align		4
.L_15:
        /*0038*/ 	.byte	0x04, 0x17
        /*003a*/ 	.short	(.L_17 - .L_16)
.L_16:
        /*003c*/ 	.word	0x00000000
        /*0040*/ 	.short	0x000d
        /*0042*/ 	.short	0x0058
        /*0044*/ 	.byte	0x00, 0xf5, 0x21, 0x00


	//----- nvinfo : EIATTR_KPARAM_INFO
	.align		4
.L_17:
        /*0048*/ 	.byte	0x04, 0x17
        /*004a*/ 	.short	(.L_19 - .L_18)
.L_18:
        /*004c*/ 	.word	0x00000000
        /*0050*/ 	.short	0x000c
        /*0052*/ 	.short	0x0050
        /*0054*/ 	.byte	0x00, 0xf5, 0x21, 0x00


	//----- nvinfo : EIATTR_KPARAM_INFO
	.align		4
.L_19:
        /*0058*/ 	.byte	0x04, 0x17
        /*005a*/ 	.short	(.L_21 - .L_20)
.L_20:
        /*005c*/ 	.word	0x00000000
        /*0060*/ 	.short	0x000b
        /*0062*/ 	.short	0x0048
        /*0064*/ 	.byte	0x00, 0xf0, 0x11, 0x00


	//----- nvinfo : EIATTR_KPARAM_INFO
	.align		4
.L_21:
        /*0068*/ 	.byte	0x04, 0x17
        /*006a*/ 	.short	(.L_23 - .L_22)
.L_22:
        /*006c*/ 	.word	0x00000000
        /*0070*/ 	.short	0x000a
        /*0072*/ 	.short	0x0040
        /*0074*/ 	.byte	0x00, 0xf5, 0x21, 0x00


	//----- nvinfo : EIATTR_KPARAM_INFO
	.align		4
.L_23:
        /*0078*/ 	.byte	0x04, 0x17
        /*007a*/ 	.short	(.L_25 - .L_24)
.L_24:
        /*007c*/ 	.word	0x00000000
        /*0080*/ 	.short	0x0009
        /*0082*/ 	.short	0x0038
        /*0084*/ 	.byte	0x00, 0xf5, 0x21, 0x00


	//----- nvinfo : EIATTR_KPARAM_INFO
	.align		4
.L_25:
        /*0088*/ 	.byte	0x04, 0x17
        /*008a*/ 	.short	(.L_27 - .L_26)
.L_26:
        /*008c*/ 	.word	0x00000000
        /*0090*/ 	.short	0x0008
        /*0092*/ 	.short	0x0034
        /*0094*/ 	.byte	0x00, 0xf0, 0x11, 0x00


	//----- nvinfo : EIATTR_KPARAM_INFO
	.align		4
.L_27:
        /*0098*/ 	.byte	0x04, 0x17
        /*009a*/ 	.short	(.L_29 - .L_28)
.L_28:
        /*009c*/ 	.word	0x00000000
        /*00a0*/ 	.short	0x0007
        /*00a2*/ 	.short	0x0030
        /*00a4*/ 	.byte	0x00, 0xf0, 0x11, 0x00


	//----- nvinfo : EIATTR_KPARAM_INFO
	.align		4
.L_29:
        /*00a8*/ 	.byte	0x04, 0x17
        /*00aa*/ 	.short	(.L_31 - .L_30)
.L_30:
        /*00ac*/ 	.word	0x00000000
        /*00b0*/ 	.short	0x0006
        /*00b2*/ 	.short	0x0028
        /*00b4*/ 	.byte	0x00, 0xf5, 0x21, 0x00


	//----- nvinfo : EIATTR_KPARAM_INFO
	.align		4
.L_31:
        /*00b8*/ 	.byte	0x04, 0x17
        /*00ba*/ 	.short	(.L_33 - .L_32)
.L_32:
        /*00bc*/ 	.word	0x00000000
        /*00c0*/ 	.short	0x0005
        /*00c2*/ 	.short	0x0020
        /*00c4*/ 	.byte	0x00, 0xf0, 0x11, 0x00


	//----- nvinfo : EIATTR_KPARAM_INFO
	.align		4
.L_33:
        /*00c8*/ 	.byte	0x04, 0x17
        /*00ca*/ 	.short	(.L_35 - .L_34)
.L_34:
        /*00cc*/ 	.word	0x00000000
        /*00d0*/ 	.short	0x0004
        /*00d2*/ 	.short	0x0018
        /*00d4*/ 	.byte	0x00, 0xf0, 0x21, 0x00


	//----- nvinfo : EIATTR_KPARAM_INFO
	.align		4
.L_35:
        /*00d8*/ 	.byte	0x04, 0x17
        /*00da*/ 	.short	(.L_37 - .L_36)
.L_36:
        /*00dc*/ 	.word	0x00000000
        /*00e0*/ 	.short	0x0003
        /*00e2*/ 	.short	0x0014
        /*00e4*/ 	.byte	0x00, 0xf0, 0x11, 0x00


	//----- nvinfo : EIATTR_KPARAM_INFO
	.align		4
.L_37:
        /*00e8*/ 	.byte	0x04, 0x17
        /*00ea*/ 	.short	(.L_39 - .L_38)
.L_38:
        /*00ec*/ 	.word	0x00000000
        /*00f0*/ 	.short	0x0002
        /*00f2*/ 	.short	0x0010
        /*00f4*/ 	.byte	0x00, 0xf0, 0x11, 0x00


	//----- nvinfo : EIATTR_KPARAM_INFO
	.align		4
.L_39:
        /*00f8*/ 	.byte	0x04, 0x17
        /*00fa*/ 	.short	(.L_41 - .L_40)
.L_40:
        /*00fc*/ 	.word	0x00000000
        /*0100*/ 	.short	0x0001
        /*0102*/ 	.short	0x0008
        /*0104*/ 	.byte	0x00, 0xf5, 0x21, 0x00


	//----- nvinfo : EIATTR_KPARAM_INFO
	.align		4
.L_41:
        /*0108*/ 	.byte	0x04, 0x17
        /*010a*/ 	.short	(.L_43 - .L_42)
.L_42:
        /*010c*/ 	.word	0x00000000
        /*0110*/ 	.short	0x0000
        /*0112*/ 	.short	0x0000
        /*0114*/ 	.byte	0x00, 0xf5, 0x21, 0x00


	//----- nvinfo : EIATTR_SPARSE_MMA_MASK
	.align		4
.L_43:
        /*0118*/ 	.byte	0x03, 0x50
        /*011a*/ 	.short	0x0000


	//----- nvinfo : EIATTR_MAXREG_COUNT
	.align		4
        /*011c*/ 	.byte	0x03, 0x1b
        /*011e*/ 	.short	0x00ff


	//----- nvinfo : EIATTR_MERCURY_ISA_VERSION
	.align		4
        /*0120*/ 	.byte	0x03, 0x5f
        /*0122*/ 	.short	0x0101


	//----- nvinfo : EIATTR_VRC_CTA_INIT_COUNT
	.align		4
        /*0124*/ 	.byte	0x02, 0x4a
	.zero		1
	.zero		1


	//----- nvinfo : EIATTR_EXIT_INSTR_OFFSETS
	.align		4
        /*0128*/ 	.byte	0x04, 0x1c
        /*012a*/ 	.short	(.L_45 - .L_44)


	//   ....[0]....
.L_44:
        /*012c*/ 	.word	0x00000040


	//   ....[1]....
        /*0130*/ 	.word	0x00000070


	//   ....[2]....
        /*0134*/ 	.word	0x00006d20


	//----- nvinfo : EIATTR_CRS_STACK_SIZE
	.align		4
.L_45:
        /*0138*/ 	.byte	0x04, 0x1e
        /*013a*/ 	.short	(.L_47 - .L_46)
.L_46:
        /*013c*/ 	.word	0x00000000


	//----- nvinfo : EIATTR_CBANK_PARAM_SIZE
	.align		4
.L_47:
        /*0140*/ 	.byte	0x03, 0x19
        /*0142*/ 	.short	0x0078


	//----- nvinfo : EIATTR_PARAM_CBANK
	.align		4
        /*0144*/ 	.byte	0x04, 0x0a
        /*0146*/ 	.short	(.L_49 - .L_48)
	.align		4
.L_48:
        /*0148*/ 	.word	index@(.nv.constant0._Z7cuda_NNPiS_ifliS_ifPfS_iS0_S0_S0_S0_S0_)
        /*014c*/ 	.short	0x0380
        /*014e*/ 	.short	0x0078


	//----- nvinfo : EIATTR_SW_WAR
	.align		4
.L_49:
        /*0150*/ 	.byte	0x04, 0x36
        /*0152*/ 	.short	(.L_51 - .L_50)
.L_50:
        /*0154*/ 	.word	0x00000008
.L_51:


//--------------------- .nv.callgraph             --------------------------
	.section	.nv.callgraph,"",@"SHT_CUDA_CALLGRAPH"
	.align	4
	.sectionentsize	8
	.align		4
        /*0000*/ 	.word	0x00000000
	.align		4
        /*0004*/ 	.word	0xffffffff
	.align		4
        /*0008*/ 	.word	0x00000000
	.align		4
        /*000c*/ 	.word	0xfffffffe
	.align		4
        /*0010*/ 	.word	0x00000000
	.align		4
        /*0014*/ 	.word	0xfffffffd
	.align		4
        /*0018*/ 	.word	0x00000000
	.align		4
        /*001c*/ 	.word	0xfffffffc


//--------------------- .text._Z7cuda_NNPiS_ifliS_ifPfS_iS0_S0_S0_S0_S0_ --------------------------
	.section	.text._Z7cuda_NNPiS_ifliS_ifPfS_iS0_S0_S0_S0_S0_,"ax",@progbits
	.align	128
        .global         _Z7cuda_NNPiS_ifliS_ifPfS_iS0_S0_S0_S0_S0_
        .type           _Z7cuda_NNPiS_ifliS_ifPfS_iS0_S0_S0_S0_S0_,@function
        .size           _Z7cuda_NNPiS_ifliS_ifPfS_iS0_S0_S0_S0_S0_,(.L_x_68 - _Z7cuda_NNPiS_ifliS_ifPfS_iS0_S0_S0_S0_S0_)
        .other          _Z7cuda_NNPiS_ifliS_ifPfS_iS0_S0_S0_S0_S0_,@"STO_CUDA_ENTRY STV_DEFAULT"
_Z7cuda_NNPiS_ifliS_ifPfS_iS0_S0_S0_S0_S0_:
.text._Z7cuda_NNPiS_ifliS_ifPfS_iS0_S0_S0_S0_S0_:
[----:B------:R-:W-:Y:S08]  /*0000*/  LDC R1, c[0x0][0x37c] ;  /* 0x0000df00ff017b82 */ /* 0x000ff00000000800 */
[----:B------:R-:W0:Y:S02]  /*0010*/  LDC.64 R2, c[0x0][0x398] ;  /* 0x0000e600ff027b82 */ /* 0x000e240000000a00 */
[----:B0-----:R-:W-:-:S04]  /*0020*/  ISETP.GE.U32.AND P0, PT, R2, 0x1, PT ;  /* 0x000000010200780c */ /* 0x001fc80003f06070 */
[----:B------:R-:W-:-:S13]  /*0030*/  ISETP.GE.AND.EX P0, PT, R3, RZ, PT, P0 ;  /* 0x000000ff0300720c */ /* 0x000fda0003f06300 */
[----:B------:R-:W-:Y:S05]  /*0040*/  @!P0 EXIT ;  /* 0x000000000000894d */ /* 0x000fea0003800000 */
[----:B------:R-:W0:Y:S02]  /*0050*/  LDC R0, c[0x0][0x390] ;  /* 0x0000e400ff007b82 */ /* 0x000e240000000800 */
[----:B0-----:R-:W-:-:S13]  /*0060*/  ISETP.GE.AND P0, PT, R0, 0x1, PT ;  /* 0x000000010000780c */ /* 0x001fda0003f06270 */
[----:B------:R-:W-:Y:S05]  /*0070*/  @!P0 EXIT ;  /* 0x000000000000894d */ /* 0x000fea0003800000 */
[----:B------:R-:W0:Y:S01]  /*0080*/  LDC R7, c[0x0][0x3c8] ;  /* 0x0000f200ff077b82 */ /* 0x000e220000000800 */
[----:B------:R-:W1:Y:S01]  /*0090*/  LDCU UR7, c[0x0][0x3b0] ;  /* 0x00007600ff0777ac */ /* 0x000e620008000800 */
[----:B------:R-:W-:Y:S02]  /*00a0*/  HFMA2 R0, -RZ, RZ, 1.75, 0 ;  /* 0x3f000000ff007431 */ /* 0x000fe400000001ff */
[----:B------:R-:W-:Y:S01]  /*00b0*/  IMAD.MOV.U32 R3, RZ, RZ, 0x437c0000 ;  /* 0x437c0000ff037424 */ /* 0x000fe200078e00ff */
[----:B------:R-:W2:Y:S01]  /*00c0*/  LDCU UR8, c[0x0][0x3a0] ;  /* 0x00007400ff0877ac */ /* 0x000ea20008000800 */
[----:B------:R-:W3:Y:S02]  /*00d0*/  LDCU.64 UR16, c[0x0][0x358] ;  /* 0x00006b00ff1077ac */ /* 0x000ee40008000a00 */
[----:B------:R-:W-:Y:S01]  /*00e0*/  FFMA.RM R0, R0, R3, 12582913 ;  /* 0x4b40000100007423 */ /* 0x000fe20000004003 */
[----:B------:R-:W-:Y:S01]  /*00f0*/  UMOV UR9, 0x1 ;  /* 0x0000000100097882 */ /* 0x000fe20000000000 */
[----:B-1----:R-:W-:-:S02]  /*0100*/  ULOP3.LUT UR21, UR7, 0x7, URZ, 0xc0, !UPT ;  /* 0x0000000707157892 */ /* 0x002fc4000f8ec0ff */
[----:B------:R-:W-:Y:S02]  /*0110*/  ULOP3.LUT UR20, UR7, 0x3, URZ, 0xc0, !UPT ;  /* 0x0000000307147892 */ /* 0x000fe4000f8ec0ff */
[----:B--2---:R-:W-:Y:S01]  /*0120*/  ULOP3.LUT UR23, UR8, 0xf, URZ, 0xc0, !UPT ;  /* 0x0000000f08177892 */ /* 0x004fe2000f8ec0ff */
[C---:B0-----:R-:W-:Y:S01]  /*0130*/  VIMNMX R2, PT, PT, R7.reuse, UR7, PT ;  /* 0x0000000707027c48 */ /* 0x041fe2000bfe0100 */
[----:B------:R-:W-:Y:S01]  /*0140*/  ULOP3.LUT UR22, UR8, 0x7, URZ, 0xc0, !UPT ;  /* 0x0000000708167892 */ /* 0x000fe2000f8ec0ff */
[C---:B------:R-:W-:Y:S01]  /*0150*/  LOP3.LUT R3, R7.reuse, 0x7, RZ, 0xc0, !PT ;  /* 0x0000000707037812 */ /* 0x040fe200078ec0ff */
[----:B------:R-:W-:Y:S01]  /*0160*/  ULOP3.LUT UR19, UR8, 0x3, URZ, 0xc0, !UPT ;  /* 0x0000000308137892 */ /* 0x000fe2000f8ec0ff */
[----:B------:R-:W-:Y:S01]  /*0170*/  ISETP.GE.AND P3, PT, R2, 0x1, PT ;  /* 0x000000010200780c */ /* 0x000fe20003f66270 */
[----:B------:R-:W-:Y:S01]  /*0180*/  FADD R2, R0, -12583039 ;  /* 0xcb40007f00027421 */ /* 0x000fe20000000000 */
[----:B------:R-:W-:Y:S01]  /*0190*/  LOP3.LUT R5, R7, 0xf, RZ, 0xc0, !PT ;  /* 0x0000000f07057812 */ /* 0x000fe200078ec0ff */
[----:B------:R-:W-:Y:S01]  /*01a0*/  VIADD R8, R3, 0xffffffff ;  /* 0xffffffff03087836 */ /* 0x000fe20000000000 */
[C---:B------:R-:W-:Y:S01]  /*01b0*/  IADD3 R0, PT, PT, R7.reuse, -0x1, RZ ;  /* 0xffffffff07007810 */ /* 0x040fe20007ffe0ff */
[----:B------:R-:W-:Y:S01]  /*01c0*/  ULOP3.LUT UR6, UR8, 0x7ffffff0, URZ, 0xc0, !UPT ;  /* 0x7ffffff008067892 */ /* 0x000fe2000f8ec0ff */
[C---:B------:R-:W-:Y:S01]  /*01d0*/  LOP3.LUT R4, R7.reuse, 0x3, RZ, 0xc0, !PT ;  /* 0x0000000307047812 */ /* 0x040fe200078ec0ff */
[----:B------:R-:W0:Y:S01]  /*01e0*/  MUFU.EX2 R2, -R2 ;  /* 0x8000000200027308 */ /* 0x000e220000000800 */
[C---:B------:R-:W-:Y:S01]  /*01f0*/  LOP3.LUT R6, R7.reuse, 0x7ffffff8, RZ, 0xc0, !PT ;  /* 0x7ffffff807067812 */ /* 0x040fe200078ec0ff */
[----:B------:R-:W-:Y:S01]  /*0200*/  ULOP3.LUT UR18, UR7, 0x7ffffff8, URZ, 0xc0, !UPT ;  /* 0x7ffffff807127892 */ /* 0x000fe2000f8ec0ff */
[----:B------:R-:W-:Y:S01]  /*0210*/  LOP3.LUT R7, R7, 0x7ffffff0, RZ, 0xc0, !PT ;  /* 0x7ffffff007077812 */ /* 0x000fe200078ec0ff */
[----:B------:R-:W-:Y:S01]  /*0220*/  ULOP3.LUT UR7, UR7, 0x1, URZ, 0xc0, !UPT ;  /* 0x0000000107077892 */ /* 0x000fe2000f8ec0ff */
[----:B------:R-:W-:Y:S01]  /*0230*/  IADD3 R9, PT, PT, R5, -0x1, RZ ;  /* 0xffffffff05097810 */ /* 0x000fe20007ffe0ff */
[----:B------:R-:W-:-:S02]  /*0240*/  ULOP3.LUT UR8, UR8, 0x7ffffff8, URZ, 0xc0, !UPT ;  /* 0x7ffffff808087892 */ /* 0x000fc4000f8ec0ff */
[----:B------:R-:W-:Y:S02]  /*0250*/  UIADD3 UR24, UPT, UPT, UR23, -0x1, URZ ;  /* 0xffffffff17187890 */ /* 0x000fe4000fffe0ff */
[----:B------:R-:W-:Y:S02]  /*0260*/  UIADD3 UR25, UPT, UPT, UR22, -0x1, URZ ;  /* 0xffffffff16197890 */ /* 0x000fe4000fffe0ff */
[----:B------:R-:W-:Y:S02]  /*0270*/  UIADD3 UR26, UPT, UPT, UR21, -0x1, URZ ;  /* 0xffffffff151a7890 */ /* 0x000fe4000fffe0ff */
[----:B---3--:R-:W-:-:S12]  /*0280*/  UIADD3 UR27, UPT, UPT, UR20, -0x1, URZ ;  /* 0xffffffff141b7890 */ /* 0x008fd8000fffe0ff */
.L_x_63:
[----:B------:R-:W-:-:S05]  /*0290*/  UMOV UR4, URZ ;  /* 0x000000ff00047c82 */ /* 0x000fca0008000000 */
.L_x_62:
[----:B-1----:R-:W1:Y:S02]  /*02a0*/  LDCU UR14, c[0x0][0x3a0] ;  /* 0x00007400ff0e77ac */ /* 0x002e640008000800 */
[----:B-1----:R-:W-:-:S09]  /*02b0*/  UISETP.GT.AND UP0, UPT, UR14, URZ, UPT ;  /* 0x000000ff0e00728c */ /* 0x002fd2000bf04270 */
[----:B------:R-:W-:Y:S05]  /*02c0*/  BRA.U !UP0, `(.L_x_0) ;  /* 0x0000000908b07547 */ /* 0x000fea000b800000 */
[----:B------:R-:W-:Y:S01]  /*02d0*/  UISETP.GE.U32.AND UP1, UPT, UR14, 0x10, UPT ;  /* 0x000000100e00788c */ /* 0x000fe2000bf26070 */
[----:B------:R-:W-:-:S08]  /*02e0*/  UMOV UR5, URZ ;  /* 0x000000ff00057c82 */ /* 0x000fd00008000000 */
[----:B------:R-:W-:Y:S05]  /*02f0*/  BRA.U !UP1, `(.L_x_1) ;  /* 0x0000000109e47547 */ /* 0x000fea000b800000 */
[----:B------:R-:W1:Y:S01]  /*0300*/  LDCU.64 UR10, c[0x0][0x380] ;  /* 0x00007000ff0a77ac */ /* 0x000e620008000a00 */
[----:B------:R-:W2:Y:S01]  /*0310*/  LDCU.64 UR12, c[0x0][0x3a8] ;  /* 0x00007500ff0c77ac */ /* 0x000ea20008000a00 */
[----:B------:R-:W-:Y:S02]  /*0320*/  ULOP3.LUT UR6, UR14, 0x7ffffff0, URZ, 0xc0, !UPT ;  /* 0x7ffffff00e067892 */ /* 0x000fe4000f8ec0ff */
[----:B-1----:R-:W-:Y:S02]  /*0330*/  UIMAD.WIDE.U32 UR10, UR4, 0x8, UR10 ;  /* 0x00000008040a78a5 */ /* 0x002fe4000f8e000a */
[----:B--2---:R-:W-:Y:S02]  /*0340*/  UIADD3 UR5, UP1, UPT, UR12, 0x20, URZ ;  /* 0x000000200c057890 */ /* 0x004fe4000ff3e0ff */
[----:B------:R-:W-:Y:S02]  /*0350*/  UIADD3 UR14, UP2, UPT, UR10, 0x20, URZ ;  /* 0x000000200a0e7890 */ /* 0x000fe4000ff5e0ff */
[----:B------:R-:W-:-:S02]  /*0360*/  UIADD3.X UR12, UPT, UPT, URZ, UR13, URZ, UP1, !UPT ;  /* 0x0000000dff0c7290 */ /* 0x000fc40008ffe4ff */
[----:B------:R-:W-:Y:S01]  /*0370*/  UIADD3.X UR10, UPT, UPT, URZ, UR11, URZ, UP2, !UPT ;  /* 0x0000000bff0a7290 */ /* 0x000fe200097fe4ff */
[----:B------:R-:W-:Y:S01]  /*0380*/  IMAD.U32 R16, RZ, RZ, UR5 ;  /* 0x00000005ff107e24 */ /* 0x000fe2000f8e00ff */
[----:B------:R-:W-:Y:S01]  /*0390*/  UIADD3 UR11, UPT, UPT, -UR6, URZ, URZ ;  /* 0x000000ff060b7290 */ /* 0x000fe2000fffe1ff */
[----:B------:R-:W-:Y:S01]  /*03a0*/  IMAD.U32 R14, RZ, RZ, UR14 ;  /* 0x0000000eff0e7e24 */ /* 0x000fe2000f8e00ff */
[----:B------:R-:W-:Y:S02]  /*03b0*/  MOV R23, UR12 ;  /* 0x0000000c00177c02 */ /* 0x000fe40008000f00 */
[----:B------:R-:W-:-:S08]  /*03c0*/  MOV R15, UR10 ;  /* 0x0000000a000f7c02 */ /* 0x000fd00008000f00 */
.L_x_2:
[----:B------:R-:W-:Y:S01]  /*03d0*/  IMAD.MOV.U32 R10, RZ, RZ, R14 ;  /* 0x000000ffff0a7224 */ /* 0x000fe200078e000e */
[----:B------:R-:W-:-:S05]  /*03e0*/  MOV R11, R15 ;  /* 0x0000000f000b7202 */ /* 0x000fca0000000f00 */
[----:B--2---:R-:W2:Y:S01]  /*03f0*/  LDG.E R15, desc[UR16][R10.64+-0x20] ;  /* 0xffffe0100a0f7981 */ /* 0x004ea2000c1e1900 */
[----:B------:R-:W-:Y:S01]  /*0400*/  IMAD.MOV.U32 R12, RZ, RZ, R16 ;  /* 0x000000ffff0c7224 */ /* 0x000fe200078e0010 */
[----:B------:R-:W-:-:S05]  /*0410*/  MOV R13, R23 ;  /* 0x00000017000d7202 */ /* 0x000fca0000000f00 */
[----:B--2---:R1:W-:Y:S04]  /*0420*/  STG.E desc[UR16][R12.64+-0x20], R15 ;  /* 0xffffe00f0c007986 */ /* 0x0043e8000c101910 */
[----:B------:R-:W2:Y:S04]  /*0430*/  LDG.E R17, desc[UR16][R10.64+-0x1c] ;  /* 0xffffe4100a117981 */ /* 0x000ea8000c1e1900 */
[----:B--2---:R2:W-:Y:S04]  /*0440*/  STG.E desc[UR16][R12.64+-0x1c], R17 ;  /* 0xffffe4110c007986 */ /* 0x0045e8000c101910 */
[----:B------:R-:W3:Y:S04]  /*0450*/  LDG.E R19, desc[UR16][R10.64+-0x18] ;  /* 0xffffe8100a137981 */ /* 0x000ee8000c1e1900 */
[----:B---3--:R3:W-:Y:S04]  /*0460*/  STG.E desc[UR16][R12.64+-0x18], R19 ;  /* 0xffffe8130c007986 */ /* 0x0087e8000c101910 */
[----:B------:R-:W4:Y:S04]  /*0470*/  LDG.E R21, desc[UR16][R10.64+-0x14] ;  /* 0xffffec100a157981 */ /* 0x000f28000c1e1900 */
[----:B----4-:R4:W-:Y:S04]  /*0480*/  STG.E desc[UR16][R12.64+-0x14], R21 ;  /* 0xffffec150c007986 */ /* 0x0109e8000c101910 */
[----:B------:R-:W5:Y:S04]  /*0490*/  LDG.E R23, desc[UR16][R10.64+-0x10] ;  /* 0xfffff0100a177981 */ /* 0x000f68000c1e1900 */
[----:B-----5:R5:W-:Y:S04]  /*04a0*/  STG.E desc[UR16][R12.64+-0x10], R23 ;  /* 0xfffff0170c007986 */ /* 0x020be8000c101910 */
[----:B------:R-:W2:Y:S04]  /*04b0*/  LDG.E R25, desc[UR16][R10.64+-0xc] ;  /* 0xfffff4100a197981 */ /* 0x000ea8000c1e1900 */
[----:B--2---:R2:W-:Y:S04]  /*04c0*/  STG.E desc[UR16][R12.64+-0xc], R25 ;  /* 0xfffff4190c007986 */ /* 0x0045e8000c101910 */
[----:B-1----:R-:W3:Y:S04]  /*04d0*/  LDG.E R15, desc[UR16][R10.64+-0x8] ;  /* 0xfffff8100a0f7981 */ /* 0x002ee8000c1e1900 */
[----:B---3--:R1:W-:Y:S04]  /*04e0*/  STG.E desc[UR16][R12.64+-0x8], R15 ;  /* 0xfffff80f0c007986 */ /* 0x0083e8000c101910 */
[----:B------:R-:W3:Y:S04]  /*04f0*/  LDG.E R17, desc[UR16][R10.64+-0x4] ;  /* 0xfffffc100a117981 */ /* 0x000ee8000c1e1900 */
[----:B---3--:R3:W-:Y:S04]  /*0500*/  STG.E desc[UR16][R12.64+-0x4], R17 ;  /* 0xfffffc110c007986 */ /* 0x0087e8000c101910 */
[----:B------:R-:W4:Y:S04]  /*0510*/  LDG.E R19, desc[UR16][R10.64] ;  /* 0x000000100a137981 */ /* 0x000f28000c1e1900 */
[----:B----4-:R4:W-:Y:S04]  /*0520*/  STG.E desc[UR16][R12.64], R19 ;  /* 0x000000130c007986 */ /* 0x0109e8000c101910 */
[----:B------:R-:W5:Y:S04]  /*0530*/  LDG.E R21, desc[UR16][R10.64+0x4] ;  /* 0x000004100a157981 */ /* 0x000f68000c1e1900 */
[----:B-----5:R5:W-:Y:S04]  /*0540*/  STG.E desc[UR16][R12.64+0x4], R21 ;  /* 0x000004150c007986 */ /* 0x020be8000c101910 */
[----:B------:R-:W2:Y:S04]  /*0550*/  LDG.E R23, desc[UR16][R10.64+0x8] ;  /* 0x000008100a177981 */ /* 0x000ea8000c1e1900 */
[----:B--2---:R-:W-:Y:S04]  /*0560*/  STG.E desc[UR16][R12.64+0x8], R23 ;  /* 0x000008170c007986 */ /* 0x004fe8000c101910 */
[----:B------:R-:W2:Y:S04]  /*0570*/  LDG.E R25, desc[UR16][R10.64+0xc] ;  /* 0x00000c100a197981 */ /* 0x000ea8000c1e1900 */
[----:B--2---:R-:W-:Y:S04]  /*0580*/  STG.E desc[UR16][R12.64+0xc], R25 ;  /* 0x00000c190c007986 */ /* 0x004fe8000c101910 */
[----:B-1----:R-:W2:Y:S04]  /*0590*/  LDG.E R15, desc[UR16][R10.64+0x10] ;  /* 0x000010100a0f7981 */ /* 0x002ea8000c1e1900 */
[----:B--2---:R1:W-:Y:S04]  /*05a0*/  STG.E desc[UR16][R12.64+0x10], R15 ;  /* 0x0000100f0c007986 */ /* 0x0043e8000c101910 */
[----:B---3--:R-:W2:Y:S04]  /*05b0*/  LDG.E R17, desc[UR16][R10.64+0x14] ;  /* 0x000014100a117981 */ /* 0x008ea8000c1e1900 */
[----:B--2---:R2:W-:Y:S04]  /*05c0*/  STG.E desc[UR16][R12.64+0x14], R17 ;  /* 0x000014110c007986 */ /* 0x0045e8000c101910 */
[----:B----4-:R-:W3:Y:S04]  /*05d0*/  LDG.E R19, desc[UR16][R10.64+0x18] ;  /* 0x000018100a137981 */ /* 0x010ee8000c1e1900 */
[----:B---3--:R2:W-:Y:S04]  /*05e0*/  STG.E desc[UR16][R12.64+0x18], R19 ;  /* 0x000018130c007986 */ /* 0x0085e8000c101910 */
[----:B-----5:R-:W3:Y:S01]  /*05f0*/  LDG.E R21, desc[UR16][R10.64+0x1c] ;  /* 0x00001c100a157981 */ /* 0x020ee2000c1e1900 */
[----:B------:R-:W-:Y:S01]  /*0600*/  UIADD3 UR11, UPT, UPT, UR11, 0x10, URZ ;  /* 0x000000100b0b7890 */ /* 0x000fe2000fffe0ff */
[----:B------:R-:W-:-:S02]  /*0610*/  IADD3 R14, P0, PT, R10, 0x40, RZ ;  /* 0x000000400a0e7810 */ /* 0x000fc40007f1e0ff */
[----:B------:R-:W-:Y:S01]  /*0620*/  IADD3 R16, P1, PT, R12, 0x40, RZ ;  /* 0x000000400c107810 */ /* 0x000fe20007f3e0ff */
[----:B------:R-:W-:Y:S02]  /*0630*/  UISETP.NE.AND UP1, UPT, UR11, URZ, UPT ;  /* 0x000000ff0b00728c */ /* 0x000fe4000bf25270 */
[----:B-1----:R-:W-:Y:S01]  /*0640*/  IMAD.X R15, RZ, RZ, R11, P0 ;  /* 0x000000ffff0f7224 */ /* 0x002fe200000e060b */
[----:B------:R-:W-:Y:S01]  /*0650*/  IADD3.X R23, PT, PT, RZ, R13, RZ, P1, !PT ;  /* 0x0000000dff177210 */ /* 0x000fe20000ffe4ff */
[----:B---3--:R2:W-:Y:S05]  /*0660*/  STG.E desc[UR16][R12.64+0x1c], R21 ;  /* 0x00001c150c007986 */ /* 0x0085ea000c101910 */
[----:B------:R-:W-:Y:S05]  /*0670*/  BRA.U UP1, `(.L_x_2) ;  /* 0xfffffffd01547547 */ /* 0x000fea000b83ffff */
[----:B------:R-:W-:-:S05]  /*0680*/  UMOV UR5, UR6 ;  /* 0x0000000600057c82 */ /* 0x000fca0008000000 */
.L_x_1:
[----:B------:R-:W-:-:S09]  /*0690*/  UISETP.NE.AND UP1, UPT, UR23, URZ, UPT ;  /* 0x000000ff1700728c */ /* 0x000fd2000bf25270 */
[----:B------:R-:W-:Y:S05]  /*06a0*/  BRA.U !UP1, `(.L_x_0) ;  /* 0x0000000509b87547 */ /* 0x000fea000b800000 */
[----:B------:R-:W-:Y:S02]  /*06b0*/  UISETP.GE.U32.AND UP2, UPT, UR24, 0x7, UPT ;  /* 0x000000071800788c */ /* 0x000fe4000bf46070 */
[----:B------:R-:W-:-:S07]  /*06c0*/  UISETP.NE.AND UP1, UPT, UR22, URZ, UPT ;  /* 0x000000ff1600728c */ /* 0x000fce000bf25270 */
[----:B------:R-:W-:Y:S05]  /*06d0*/  BRA.U !UP2, `(.L_x_3) ;  /* 0x000000010aa07547 */ /* 0x000fea000b800000 */
[----:B------:R-:W1:Y:S01]  /*06e0*/  LDCU.64 UR10, c[0x0][0x380] ;  /* 0x00007000ff0a77ac */ /* 0x000e620008000a00 */
[----:B------:R-:W-:Y:S01]  /*06f0*/  USHF.L.U32 UR12, UR4, 0x1, URZ ;  /* 0x00000001040c7899 */ /* 0x000fe200080006ff */
[----:B------:R-:W3:Y:S03]  /*0700*/  LDCU.64 UR14, c[0x0][0x380] ;  /* 0x00007000ff0e77ac */ /* 0x000ee60008000a00 */
[----:B------:R-:W-:-:S04]  /*0710*/  UIADD3 UR13, UPT, UPT, UR5, UR12, URZ ;  /* 0x0000000c050d7290 */ /* 0x000fc8000fffe0ff */
[----:B-1----:R-:W-:-:S06]  /*0720*/  UIMAD.WIDE.U32 UR10, UR13, 0x4, UR10 ;  /* 0x000000040d0a78a5 */ /* 0x002fcc000f8e000a */
[----:B--2---:R-:W-:Y:S01]  /*0730*/  IMAD.U32 R12, RZ, RZ, UR10 ;  /* 0x0000000aff0c7e24 */ /* 0x004fe2000f8e00ff */
[----:B------:R-:W-:-:S04]  /*0740*/  MOV R13, UR11 ;  /* 0x0000000b000d7c02 */ /* 0x000fc80008000f00 */
[----:B------:R-:W1:Y:S01]  /*0750*/  LDCU.64 UR10, c[0x0][0x3a8] ;  /* 0x00007500ff0a77ac */ /* 0x000e620008000a00 */
[----:B------:R-:W2:Y:S01]  /*0760*/  LDG.E R21, desc[UR16][R12.64] ;  /* 0x000000100c157981 */ /* 0x000ea2000c1e1900 */
[----:B------:R-:W-:-:S04]  /*0770*/  UIADD3 UR12, UP2, UPT, UR5, UR12, URZ ;  /* 0x0000000c050c7290 */ /* 0x000fc8000ff5e0ff */
[----:B------:R-:W-:Y:S02]  /*0780*/  UIADD3.X UR13, UPT, UPT, URZ, URZ, URZ, UP2, !UPT ;  /* 0x000000ffff0d7290 */ /* 0x000fe400097fe4ff */
[----:B---3--:R-:W-:-:S04]  /*0790*/  ULEA UR14, UP2, UR12, UR14, 0x2 ;  /* 0x0000000e0c0e7291 */ /* 0x008fc8000f8410ff */
[----:B------:R-:W-:Y:S02]  /*07a0*/  ULEA.HI.X UR13, UR12, UR15, UR13, 0x2, UP2 ;  /* 0x0000000f0c0d7291 */ /* 0x000fe400090f140d */
[----:B------:R-:W-:Y:S01]  /*07b0*/  IMAD.U32 R10, RZ, RZ, UR14 ;  /* 0x0000000eff0a7e24 */ /* 0x000fe2000f8e00ff */
[----:B-1----:R-:W-:-:S03]  /*07c0*/  UIMAD.WIDE.U32 UR10, UR5, 0x4, UR10 ;  /* 0x00000004050a78a5 */ /* 0x002fc6000f8e000a */
[----:B------:R-:W-:-:S03]  /*07d0*/  MOV R11, UR13 ;  /* 0x0000000d000b7c02 */ /* 0x000fc60008000f00 */
[----:B------:R-:W-:Y:S01]  /*07e0*/  IMAD.U32 R14, RZ, RZ, UR10 ;  /* 0x0000000aff0e7e24 */ /* 0x000fe2000f8e00ff */
[----:B------:R-:W-:-:S05]  /*07f0*/  MOV R15, UR11 ;  /* 0x0000000b000f7c02 */ /* 0x000fca0008000f00 */
[----:B--2---:R1:W-:Y:S04]  /*0800*/  STG.E desc[UR16][R14.64], R21 ;  /* 0x000000150e007986 */ /* 0x0043e8000c101910 */
[----:B------:R-:W2:Y:S01]  /*0810*/  LDG.E R23, desc[UR16][R10.64+0x4] ;  /* 0x000004100a177981 */ /* 0x000ea2000c1e1900 */
[----:B------:R-:W-:Y:S01]  /*0820*/  IMAD.U32 R12, RZ, RZ, UR10 ;  /* 0x0000000aff0c7e24 */ /* 0x000fe2000f8e00ff */
[----:B------:R-:W-:Y:S01]  /*0830*/  MOV R13, UR11 ;  /* 0x0000000b000d7c02 */ /* 0x000fe20008000f00 */
[----:B------:R-:W-:Y:S01]  /*0840*/  IMAD.U32 R16, RZ, RZ, UR10 ;  /* 0x0000000aff107e24 */ /* 0x000fe2000f8e00ff */
[----:B------:R-:W-:-:S03]  /*0850*/  MOV R17, UR11 ;  /* 0x0000000b00117c02 */ /* 0x000fc60008000f00 */
[----:B--2---:R2:W-:Y:S04]  /*0860*/  STG.E desc[UR16][R12.64+0x4], R23 ;  /* 0x000004170c007986 */ /* 0x0045e8000c101910 */
[----:B------:R-:W3:Y:S01]  /*0870*/  LDG.E R25, desc[UR16][R10.64+0x8] ;  /* 0x000008100a197981 */ /* 0x000ee2000c1e1900 */
[----:B------:R-:W-:Y:S01]  /*0880*/  IMAD.U32 R18, RZ, RZ, UR10 ;  /* 0x0000000aff127e24 */ /* 0x000fe2000f8e00ff */
[----:B------:R-:W-:Y:S02]  /*0890*/  MOV R19, UR11 ;  /* 0x0000000b00137c02 */ /* 0x000fe40008000f00 */
[----:B---3--:R3:W-:Y:S04]  /*08a0*/  STG.E desc[UR16][R16.64+0x8], R25 ;  /* 0x0000081910007986 */ /* 0x0087e8000c101910 */
[----:B------:R-:W4:Y:S04]  /*08b0*/  LDG.E R27, desc[UR16][R10.64+0xc] ;  /* 0x00000c100a1b7981 */ /* 0x000f28000c1e1900 */
[----:B----4-:R4:W-:Y:S04]  /*08c0*/  STG.E desc[UR16][R18.64+0xc], R27 ;  /* 0x00000c1b12007986 */ /* 0x0109e8000c101910 */
[----:B------:R-:W5:Y:S04]  /*08d0*/  LDG.E R29, desc[UR16][R10.64+0x10] ;  /* 0x000010100a1d7981 */ /* 0x000f68000c1e1900 */
[----:B-----5:R4:W-:Y:S04]  /*08e0*/  STG.E desc[UR16][R14.64+0x10], R29 ;  /* 0x0000101d0e007986 */ /* 0x0209e8000c101910 */
[----:B-1----:R-:W5:Y:S04]  /*08f0*/  LDG.E R21, desc[UR16][R10.64+0x14] ;  /* 0x000014100a157981 */ /* 0x002f68000c1e1900 */
[----:B-----5:R4:W-:Y:S04]  /*0900*/  STG.E desc[UR16][R12.64+0x14], R21 ;  /* 0x000014150c007986 */ /* 0x0209e8000c101910 */
[----:B--2---:R-:W2:Y:S04]  /*0910*/  LDG.E R23, desc[UR16][R10.64+0x18] ;  /* 0x000018100a177981 */ /* 0x004ea8000c1e1900 */
[----:B--2---:R4:W-:Y:S04]  /*0920*/  STG.E desc[UR16][R16.64+0x18], R23 ;  /* 0x0000181710007986 */ /* 0x0049e8000c101910 */
[----:B---3--:R-:W2:Y:S01]  /*0930*/  LDG.E R25, desc[UR16][R10.64+0x1c] ;  /* 0x00001c100a197981 */ /* 0x008ea2000c1e1900 */
[----:B------:R-:W-:-:S03]  /*0940*/  UIADD3 UR5, UPT, UPT, UR5, 0x8, URZ ;  /* 0x0000000805057890 */ /* 0x000fc6000fffe0ff */
[----:B--2---:R4:W-:Y:S09]  /*0950*/  STG.E desc[UR16][R18.64+0x1c], R25 ;  /* 0x00001c1912007986 */ /* 0x0049f2000c101910 */
.L_x_3:
        /* <DEDUP_REMOVED lines=9> */
[----:B--2-4-:R-:W-:Y:S01]  /*09f0*/  IMAD.U32 R12, RZ, RZ, UR10 ;  /* 0x0000000aff0c7e24 */ /* 0x014fe2000f8e00ff */
        /* <DEDUP_REMOVED lines=19> */
[----:B------:R-:W2:Y:S01]  /*0b30*/  LDG.E R25, desc[UR16][R10.64+0x8] ;  /* 0x000008100a197981 */ /* 0x000ea2000c1e1900 */
[----:B------:R-:W-:Y:S01]  /*0b40*/  IMAD.U32 R18, RZ, RZ, UR10 ;  /* 0x0000000aff127e24 */ /* 0x000fe2000f8e00ff */
[----:B------:R-:W-:Y:S02]  /*0b50*/  MOV R19, UR11 ;  /* 0x0000000b00137c02 */ /* 0x000fe40008000f00 */
[----:B--2---:R1:W-:Y:S04]  /*0b60*/  STG.E desc[UR16][R16.64+0x8], R25 ;  /* 0x0000081910007986 */ /* 0x0043e8000c101910 */
[----:B------:R-:W2:Y:S01]  /*0b70*/  LDG.E R27, desc[UR16][R10.64+0xc] ;  /* 0x00000c100a1b7981 */ /* 0x000ea2000c1e1900 */
[----:B------:R-:W-:-:S03]  /*0b80*/  UIADD3 UR5, UPT, UPT, UR5, 0x4, URZ ;  /* 0x0000000405057890 */ /* 0x000fc6000fffe0ff */
[----:B--2---:R1:W-:Y:S09]  /*0b90*/  STG.E desc[UR16][R18.64+0xc], R27 ;  /* 0x00000c1b12007986 */ /* 0x0043f2000c101910 */
.L_x_4:
[----:B------:R-:W-:Y:S05]  /*0ba0*/  BRA.U !UP1, `(.L_x_0) ;  /* 0x0000000109787547 */ /* 0x000fea000b800000 */
[----:B------:R-:W3:Y:S01]  /*0bb0*/  LDCU.64 UR10, c[0x0][0x380] ;  /* 0x00007000ff0a77ac */ /* 0x000ee20008000a00 */
[----:B------:R-:W-:-:S04]  /*0bc0*/  ULEA UR12, UR4, UR5, 0x1 ;  /* 0x00000005040c7291 */ /* 0x000fc8000f8e08ff */
[----:B---3--:R-:W-:-:S06]  /*0bd0*/  UIMAD.WIDE.U32 UR10, UR12, 0x4, UR10 ;  /* 0x000000040c0a78a5 */ /* 0x008fcc000f8e000a */
[----:B------:R-:W-:Y:S01]  /*0be0*/  MOV R11, UR11 ;  /* 0x0000000b000b7c02 */ /* 0x000fe20008000f00 */
[----:B------:R-:W-:-:S04]  /*0bf0*/  IMAD.U32 R10, RZ, RZ, UR10 ;  /* 0x0000000aff0a7e24 */ /* 0x000fc8000f8e00ff */
[----:B------:R-:W3:Y:S01]  /*0c00*/  LDCU.64 UR10, c[0x0][0x3a8] ;  /* 0x00007500ff0a77ac */ /* 0x000ee20008000a00 */
[----:B------:R-:W5:Y:S01]  /*0c10*/  LDG.E R11, desc[UR16][R10.64] ;  /* 0x000000100a0b7981 */ /* 0x000f62000c1e1900 */
[----:B------:R-:W-:Y:S02]  /*0c20*/  UISETP.NE.AND UP1, UPT, UR19, 0x1, UPT ;  /* 0x000000011300788c */ /* 0x000fe4000bf25270 */
[----:B---3--:R-:W-:-:S06]  /*0c30*/  UIMAD.WIDE.U32 UR10, UR5, 0x4, UR10 ;  /* 0x00000004050a78a5 */ /* 0x008fcc000f8e000a */
[----:B-12-4-:R-:W-:Y:S01]  /*0c40*/  IMAD.U32 R12, RZ, RZ, UR10 ;  /* 0x0000000aff0c7e24 */ /* 0x016fe2000f8e00ff */
[----:B------:R-:W-:-:S05]  /*0c50*/  MOV R13, UR11 ;  /* 0x0000000b000d7c02 */ /* 0x000fca0008000f00 */
[----:B-----5:R3:W-:Y:S01]  /*0c60*/  STG.E desc[UR16][R12.64], R11 ;  /* 0x0000000b0c007986 */ /* 0x0207e2000c101910 */
[----:B------:R-:W-:Y:S05]  /*0c70*/  BRA.U !UP1, `(.L_x_0) ;  /* 0x0000000109447547 */ /* 0x000fea000b800000 */
[----:B------:R-:W1:Y:S01]  /*0c80*/  LDCU.64 UR14, c[0x0][0x380] ;  /* 0x00007000ff0e77ac */ /* 0x000e620008000a00 */
[----:B------:R-:W-:-:S04]  /*0c90*/  ULEA UR5, UP1, UR4, UR5, 0x1 ;  /* 0x0000000504057291 */ /* 0x000fc8000f8208ff */
[----:B------:R-:W-:Y:S02]  /*0ca0*/  UIADD3.X UR12, UPT, UPT, URZ, URZ, URZ, UP1, !UPT ;  /* 0x000000ffff0c7290 */ /* 0x000fe40008ffe4ff */
[----:B-1----:R-:W-:-:S04]  /*0cb0*/  ULEA UR13, UP1, UR5, UR14, 0x2 ;  /* 0x0000000e050d7291 */ /* 0x002fc8000f8210ff */
[----:B------:R-:W-:Y:S02]  /*0cc0*/  ULEA.HI.X UR12, UR5, UR15, UR12, 0x2, UP1 ;  /* 0x0000000f050c7291 */ /* 0x000fe400088f140c */
[----:B------:R-:W-:-:S04]  /*0cd0*/  IMAD.U32 R10, RZ, RZ, UR13 ;  /* 0x0000000dff0a7e24 */ /* 0x000fc8000f8e00ff */
[----:B---3--:R-:W-:-:S05]  /*0ce0*/  MOV R11, UR12 ;  /* 0x0000000c000b7c02 */ /* 0x008fca0008000f00 */
[----:B------:R-:W2:Y:S01]  /*0cf0*/  LDG.E R15, desc[UR16][R10.64+0x4] ;  /* 0x000004100a0f7981 */ /* 0x000ea2000c1e1900 */
[----:B------:R-:W-:Y:S01]  /*0d00*/  IMAD.U32 R12, RZ, RZ, UR10 ;  /* 0x0000000aff0c7e24 */ /* 0x000fe2000f8e00ff */
[----:B------:R-:W-:Y:S01]  /*0d10*/  MOV R13, UR11 ;  /* 0x0000000b000d7c02 */ /* 0x000fe20008000f00 */
[----:B------:R-:W-:-:S04]  /*0d20*/  UISETP.NE.AND UP1, UPT, UR19, 0x2, UPT ;  /* 0x000000021300788c */ /* 0x000fc8000bf25270 */
[----:B--2---:R1:W-:Y:S05]  /*0d30*/  STG.E desc[UR16][R12.64+0x4], R15 ;  /* 0x0000040f0c007986 */ /* 0x0043ea000c101910 */
[----:B------:R-:W-:Y:S05]  /*0d40*/  BRA.U !UP1, `(.L_x_0) ;  /* 0x0000000109107547 */ /* 0x000fea000b800000 */
[----:B------:R-:W2:Y:S01]  /*0d50*/  LDG.E R11, desc[UR16][R10.64+0x8] ;  /* 0x000008100a0b7981 */ /* 0x000ea2000c1e1900 */
[----:B-1----:R-:W-:Y:S01]  /*0d60*/  MOV R12, UR10 ;  /* 0x0000000a000c7c02 */ /* 0x002fe20008000f00 */
[----:B------:R-:W-:-:S05]  /*0d70*/  IMAD.U32 R13, RZ, RZ, UR11 ;  /* 0x0000000bff0d7e24 */ /* 0x000fca000f8e00ff */
[----:B--2---:R1:W-:Y:S02]  /*0d80*/  STG.E desc[UR16][R12.64+0x8], R11 ;  /* 0x0000080b0c007986 */ /* 0x0043e4000c101910 */
.L_x_0:
[----:B------:R-:W5:Y:S02]  /*0d90*/  LDCU UR5, c[0x0][0x3b0] ;  /* 0x00007600ff0577ac */ /* 0x000f640008000800 */
[----:B-----5:R-:W-:-:S09]  /*0da0*/  UISETP.GE.AND UP1, UPT, UR5, 0x1, UPT ;  /* 0x000000010500788c */ /* 0x020fd2000bf26270 */
[----:B------:R-:W-:Y:S05]  /*0db0*/  BRA.U !UP1, `(.L_x_5) ;  /* 0x0000000d097c7547 */ /* 0x000fea000b800000 */
[----:B-1234-:R-:W-:-:S07]  /*0dc0*/  HFMA2 R12, -RZ, RZ, 0, 0 ;  /* 0x00000000ff0c7431 */ /* 0x01efce00000001ff */
.L_x_13:
[----:B------:R-:W-:Y:S01]  /*0dd0*/  UMOV UR5, URZ ;  /* 0x000000ff00057c82 */ /* 0x000fe20008000000 */
[----:B------:R-:W-:Y:S05]  /*0de0*/  BRA.U !UP0, `(.L_x_6) ;  /* 0x0000000908e47547 */ /* 0x000fea000b800000 */
[----:B------:R-:W1:Y:S01]  /*0df0*/  LDCU UR5, c[0x0][0x3a0] ;  /* 0x00007400ff0577ac */ /* 0x000e620008000800 */
[----:B------:R-:W-:Y:S01]  /*0e00*/  IMAD R13, R12, 0x3, RZ ;  /* 0x000000030c0d7824 */ /* 0x000fe200078e02ff */
[----:B------:R-:W-:Y:S01]  /*0e10*/  MOV R16, RZ ;  /* 0x000000ff00107202 */ /* 0x000fe20000000f00 */
[----:B-1----:R-:W-:-:S03]  /*0e20*/  UISETP.GE.U32.AND UP1, UPT, UR5, 0x10, UPT ;  /* 0x000000100500788c */ /* 0x002fc6000bf26070 */
[----:B------:R-:W-:-:S06]  /*0e30*/  UMOV UR5, URZ ;  /* 0x000000ff00057c82 */ /* 0x000fcc0008000000 */
[----:B------:R-:W-:Y:S05]  /*0e40*/  BRA.U !UP1, `(.L_x_7) ;  /* 0x0000000509307547 */ /* 0x000fea000b800000 */
[----:B------:R-:W-:Y:S01]  /*0e50*/  IMAD.MOV.U32 R16, RZ, RZ, RZ ;  /* 0x000000ffff107224 */ /* 0x000fe200078e00ff */
[----:B------:R-:W-:-:S06]  /*0e60*/  UMOV UR5, URZ ;  /* 0x000000ff00057c82 */ /* 0x000fcc0008000000 */
.L_x_8:
[----:B------:R-:W1:Y:S01]  /*0e70*/  LDC.64 R10, c[0x0][0x3a8] ;  /* 0x0000ea00ff0a7b82 */ /* 0x000e620000000a00 */
[----:B------:R-:W-:-:S07]  /*0e80*/  IADD3 R17, PT, PT, R13, R16, RZ ;  /* 0x000000100d117210 */ /* 0x000fce0007ffe0ff */
[----:B------:R-:W2:Y:S01]  /*0e90*/  LDC.64 R14, c[0x0][0x3b8] ;  /* 0x0000ee00ff0e7b82 */ /* 0x000ea20000000a00 */
[----:B-1----:R-:W-:-:S05]  /*0ea0*/  IMAD.WIDE.U32 R10, R16, 0x4, R10 ;  /* 0x00000004100a7825 */ /* 0x002fca00078e000a */
[----:B------:R-:W3:Y:S01]  /*0eb0*/  LDG.E R22, desc[UR16][R10.64+0x4] ;  /* 0x000004100a167981 */ /* 0x000ee2000c1e1900 */
[----:B--2---:R-:W-:-:S03]  /*0ec0*/  IMAD.WIDE.U32 R14, R17, 0x4, R14 ;  /* 0x00000004110e7825 */ /* 0x004fc600078e000e */
[----:B------:R-:W2:Y:S04]  /*0ed0*/  LDG.E R24, desc[UR16][R10.64+0x8] ;  /* 0x000008100a187981 */ /* 0x000ea8000c1e1900 */
[----:B------:R-:W4:Y:S04]  /*0ee0*/  LDG.E R17, desc[UR16][R10.64] ;  /* 0x000000100a117981 */ /* 0x000f28000c1e1900 */
[----:B------:R-:W5:Y:S04]  /*0ef0*/  LDG.E R20, desc[UR16][R14.64+0x4] ;  /* 0x000004100e147981 */ /* 0x000f68000c1e1900 */
[----:B------:R-:W2:Y:S04]  /*0f00*/  LDG.E R23, desc[UR16][R14.64+0x8] ;  /* 0x000008100e177981 */ /* 0x000ea8000c1e1900 */
[----:B------:R-:W2:Y:S04]  /*0f10*/  LDG.E R18, desc[UR16][R14.64+0xc] ;  /* 0x00000c100e127981 */ /* 0x000ea8000c1e1900 */
[----:B------:R-:W2:Y:S01]  /*0f20*/  LDG.E R25, desc[UR16][R14.64+0x3c] ;  /* 0x00003c100e197981 */ /* 0x000ea2000c1e1900 */
[----:B---3--:R-:W-:-:S02]  /*0f30*/  I2FP.F32.S32 R22, R22 ;  /* 0x0000001600167245 */ /* 0x008fc40000201400 */
[----:B----4-:R-:W-:Y:S02]  /*0f40*/  I2FP.F32.S32 R19, R17 ;  /* 0x0000001100137245 */ /* 0x010fe40000201400 */
[----:B------:R-:W3:Y:S03]  /*0f50*/  LDG.E R17, desc[UR16][R10.64+0xc] ;  /* 0x00000c100a117981 */ /* 0x000ee6000c1e1900 */
[----:B-----5:R-:W-:Y:S02]  /*0f60*/  FFMA R21, R19, R20, UR5 ;  /* 0x0000000513157e23 */ /* 0x020fe40008000014 */
[----:B------:R-:W4:Y:S01]  /*0f70*/  LDG.E R20, desc[UR16][R10.64+0x10] ;  /* 0x000010100a147981 */ /* 0x000f22000c1e1900 */
[----:B--2---:R-:W-:Y:S01]  /*0f80*/  I2FP.F32.S32 R24, R24 ;  /* 0x0000001800187245 */ /* 0x004fe20000201400 */
[----:B------:R-:W-:Y:S02]  /*0f90*/  FFMA R23, R22, R23, R21 ;  /* 0x0000001716177223 */ /* 0x000fe40000000015 */
[----:B------:R-:W2:Y:S04]  /*0fa0*/  LDG.E R19, desc[UR16][R14.64+0x10] ;  /* 0x000010100e137981 */ /* 0x000ea8000c1e1900 */
[----:B------:R-:W5:Y:S01]  /*0fb0*/  LDG.E R21, desc[UR16][R10.64+0x14] ;  /* 0x000014100a157981 */ /* 0x000f62000c1e1900 */
[----:B------:R-:W-:-:S03]  /*0fc0*/  FFMA R26, R24, R18, R23 ;  /* 0x00000012181a7223 */ /* 0x000fc60000000017 */
[----:B------:R-:W5:Y:S04]  /*0fd0*/  LDG.E R22, desc[UR16][R14.64+0x14] ;  /* 0x000014100e167981 */ /* 0x000f68000c1e1900 */
[----:B------:R-:W5:Y:S04]  /*0fe0*/  LDG.E R24, desc[UR16][R10.64+0x18] ;  /* 0x000018100a187981 */ /* 0x000f68000c1e1900 */
[----:B------:R-:W5:Y:S04]  /*0ff0*/  LDG.E R23, desc[UR16][R14.64+0x18] ;  /* 0x000018100e177981 */ /* 0x000f68000c1e1900 */
[----:B------:R-:W5:Y:S01]  /*1000*/  LDG.E R18, desc[UR16][R14.64+0x1c] ;  /* 0x00001c100e127981 */ /* 0x000f62000c1e1900 */
[----:B---3--:R-:W-:-:S02]  /*1010*/  I2FP.F32.S32 R17, R17 ;  /* 0x0000001100117245 */ /* 0x008fc40000201400 */
[----:B----4-:R-:W-:-:S03]  /*1020*/  I2FP.F32.S32 R20, R20 ;  /* 0x0000001400147245 */ /* 0x010fc60000201400 */
[----:B--2---:R-:W-:Y:S02]  /*1030*/  FFMA R19, R17, R19, R26 ;  /* 0x0000001311137223 */ /* 0x004fe4000000001a */
[----:B------:R-:W2:Y:S01]  /*1040*/  LDG.E R17, desc[UR16][R10.64+0x1c] ;  /* 0x00001c100a117981 */ /* 0x000ea2000c1e1900 */
[----:B-----5:R-:W-:Y:S01]  /*1050*/  I2FP.F32.S32 R21, R21 ;  /* 0x0000001500157245 */ /* 0x020fe20000201400 */
[----:B------:R-:W-:Y:S02]  /*1060*/  FFMA R22, R20, R22, R19 ;  /* 0x0000001614167223 */ /* 0x000fe40000000013 */
[----:B------:R-:W3:Y:S01]  /*1070*/  LDG.E R20, desc[UR16][R10.64+0x20] ;  /* 0x000020100a147981 */ /* 0x000ee2000c1e1900 */
[----:B------:R-:W-:-:S03]  /*1080*/  I2FP.F32.S32 R24, R24 ;  /* 0x0000001800187245 */ /* 0x000fc60000201400 */
[----:B------:R-:W4:Y:S01]  /*1090*/  LDG.E R19, desc[UR16][R14.64+0x20] ;  /* 0x000020100e137981 */ /* 0x000f22000c1e1900 */
[----:B------:R-:W-:-:S03]  /*10a0*/  FFMA R23, R21, R23, R22 ;  /* 0x0000001715177223 */ /* 0x000fc60000000016 */
[----:B------:R-:W5:Y:S04]  /*10b0*/  LDG.E R21, desc[UR16][R10.64+0x24] ;  /* 0x000024100a157981 */ /* 0x000f68000c1e1900 */
[----:B------:R-:W5:Y:S01]  /*10c0*/  LDG.E R22, desc[UR16][R14.64+0x24] ;  /* 0x000024100e167981 */ /* 0x000f62000c1e1900 */
[----:B------:R-:W-:-:S03]  /*10d0*/  FFMA R26, R24, R18, R23 ;  /* 0x00000012181a7223 */ /* 0x000fc60000000017 */
[----:B------:R-:W5:Y:S04]  /*10e0*/  LDG.E R23, desc[UR16][R10.64+0x28] ;  /* 0x000028100a177981 */ /* 0x000f68000c1e1900 */
[----:B------:R-:W5:Y:S04]  /*10f0*/  LDG.E R24, desc[UR16][R14.64+0x28] ;  /* 0x000028100e187981 */ /* 0x000f68000c1e1900 */
[----:B------:R-:W5:Y:S01]  /*1100*/  LDG.E R18, desc[UR16][R14.64+0x2c] ;  /* 0x00002c100e127981 */ /* 0x000f62000c1e1900 */
[----:B--2---:R-:W-:Y:S02]  /*1110*/  I2FP.F32.S32 R17, R17 ;  /* 0x0000001100117245 */ /* 0x004fe40000201400 */
[----:B---3--:R-:W-:-:S03]  /*1120*/  I2FP.F32.S32 R20, R20 ;  /* 0x0000001400147245 */ /* 0x008fc60000201400 */
[----:B----4-:R-:W-:Y:S02]  /*1130*/  FFMA R19, R17, R19, R26 ;  /* 0x0000001311137223 */ /* 0x010fe4000000001a */
[----:B------:R-:W2:Y:S01]  /*1140*/  LDG.E R17, desc[UR16][R10.64+0x2c] ;  /* 0x00002c100a117981 */ /* 0x000ea2000c1e1900 */
[----:B-----5:R-:W-:Y:S01]  /*1150*/  I2FP.F32.S32 R26, R21 ;  /* 0x00000015001a7245 */ /* 0x020fe20000201400 */
[----:B------:R-:W-:Y:S02]  /*1160*/  FFMA R21, R20, R22, R19 ;  /* 0x0000001614157223 */ /* 0x000fe40000000013 */
[----:B------:R-:W3:Y:S01]  /*1170*/  LDG.E R19, desc[UR16][R10.64+0x30] ;  /* 0x000030100a137981 */ /* 0x000ee2000c1e1900 */
[----:B------:R-:W-:-:S03]  /*1180*/  I2FP.F32.S32 R28, R23 ;  /* 0x00000017001c7245 */ /* 0x000fc60000201400 */
[----:B------:R-:W4:Y:S01]  /*1190*/  LDG.E R20, desc[UR16][R14.64+0x30] ;  /* 0x000030100e147981 */ /* 0x000f22000c1e1900 */
[----:B------:R-:W-:-:S03]  /*11a0*/  FFMA R23, R26, R24, R21 ;  /* 0x000000181a177223 */ /* 0x000fc60000000015 */
[----:B------:R-:W5:Y:S01]  /*11b0*/  LDG.E R21, desc[UR16][R10.64+0x34] ;  /* 0x000034100a157981 */ /* 0x000f62000c1e1900 */
[----:B------:R-:W-:-:S03]  /*11c0*/  FFMA R27, R28, R18, R23 ;  /* 0x000000121c1b7223 */ /* 0x000fc60000000017 */
[----:B------:R-:W5:Y:S04]  /*11d0*/  LDG.E R22, desc[UR16][R14.64+0x34] ;  /* 0x000034100e167981 */ /* 0x000f68000c1e1900 */
[----:B------:R-:W5:Y:S04]  /*11e0*/  LDG.E R18, desc[UR16][R10.64+0x38] ;  /* 0x000038100a127981 */ /* 0x000f68000c1e1900 */
[----:B------:R-:W5:Y:S04]  /*11f0*/  LDG.E R23, desc[UR16][R14.64+0x38] ;  /* 0x000038100e177981 */ /* 0x000f68000c1e1900 */
[----:B------:R-:W5:Y:S04]  /*1200*/  LDG.E R24, desc[UR16][R10.64+0x3c] ;  /* 0x00003c100a187981 */ /* 0x000f68000c1e1900 */
[----:B------:R-:W5:Y:S01]  /*1210*/  LDG.E R26, desc[UR16][R14.64+0x40] ;  /* 0x000040100e1a7981 */ /* 0x000f62000c1e1900 */
[----:B------:R-:W-:-:S04]  /*1220*/  IADD3 R16, PT, PT, R16, 0x10, RZ ;  /* 0x0000001010107810 */ /* 0x000fc80007ffe0ff */
[----:B------:R-:W-:Y:S02]  /*1230*/  ISETP.NE.AND P0, PT, R16, UR6, PT ;  /* 0x0000000610007c0c */ /* 0x000fe4000bf05270 */
[----:B--2---:R-:W-:Y:S02]  /*1240*/  I2FP.F32.S32 R28, R17 ;  /* 0x00000011001c7245 */ /* 0x004fe40000201400 */
[----:B---3--:R-:W-:-:S03]  /*1250*/  I2FP.F32.S32 R19, R19 ;  /* 0x0000001300137245 */ /* 0x008fc60000201400 */
[----:B----4-:R-:W-:Y:S01]  /*1260*/  FFMA R27, R28, R20, R27 ;  /* 0x000000141c1b7223 */ /* 0x010fe2000000001b */
[----:B-----5:R-:W-:-:S03]  /*1270*/  I2FP.F32.S32 R21, R21 ;  /* 0x0000001500157245 */ /* 0x020fc60000201400 */
[----:B------:R-:W-:Y:S01]  /*1280*/  FFMA R22, R19, R22, R27 ;  /* 0x0000001613167223 */ /* 0x000fe2000000001b */
[----:B------:R-:W-:-:S03]  /*1290*/  I2FP.F32.S32 R17, R18 ;  /* 0x0000001200117245 */ /* 0x000fc60000201400 */
[----:B------:R-:W-:Y:S01]  /*12a0*/  FFMA R22, R21, R23, R22 ;  /* 0x0000001715167223 */ /* 0x000fe20000000016 */
[----:B------:R-:W-:-:S03]  /*12b0*/  I2FP.F32.S32 R24, R24 ;  /* 0x0000001800187245 */ /* 0x000fc60000201400 */
[----:B------:R-:W-:-:S04]  /*12c0*/  FFMA R17, R17, R25, R22 ;  /* 0x0000001911117223 */ /* 0x000fc80000000016 */
[----:B------:R-:W-:-:S05]  /*12d0*/  FFMA R17, R24, R26, R17 ;  /* 0x0000001a18117223 */ /* 0x000fca0000000011 */
[----:B------:R-:W-:Y:S01]  /*12e0*/  R2UR UR5, R17 ;  /* 0x00000000110572ca */ /* 0x000fe200000e0000 */
[----:B------:R-:W-:-:S14]  /*12f0*/  @P0 BRA `(.L_x_8) ;  /* 0xfffffff800dc0947 */ /* 0x000fdc000383ffff */
[----:B------:R-:W-:-:S07]  /*1300*/  IMAD.U32 R16, RZ, RZ, UR6 ;  /* 0x00000006ff107e24 */ /* 0x000fce000f8e00ff */
.L_x_7:
[----:B------:R-:W-:-:S09]  /*1310*/  UISETP.NE.AND UP1, UPT, UR23, URZ, UPT ;  /* 0x000000ff1700728c */ /* 0x000fd2000bf25270 */
[----:B------:R-:W-:Y:S05]  /*1320*/  BRA.U !UP1, `(.L_x_6) ;  /* 0x0000000509947547 */ /* 0x000fea000b800000 */
[----:B------:R-:W-:Y:S02]  /*1330*/  UISETP.GE.U32.AND UP1, UPT, UR24, 0x7, UPT ;  /* 0x000000071800788c */ /* 0x000fe4000bf26070 */
[----:B------:R-:W-:-:S07]  /*1340*/  UISETP.NE.AND UP2, UPT, UR22, URZ, UPT ;  /* 0x000000ff1600728c */ /* 0x000fce000bf45270 */
[----:B------:R-:W-:Y:S05]  /*1350*/  BRA.U !UP1, `(.L_x_9) ;  /* 0x0000000109a47547 */ /* 0x000fea000b800000 */
[----:B------:R-:W1:Y:S01]  /*1360*/  LDC.64 R10, c[0x0][0x3b8] ;  /* 0x0000ee00ff0a7b82 */ /* 0x000e620000000a00 */
[----:B------:R-:W-:-:S04]  /*1370*/  IADD3 R17, P0, PT, R13, R16, RZ ;  /* 0x000000100d117210 */ /* 0x000fc80007f1e0ff */
[----:B------:R-:W-:-:S03]  /*1380*/  IADD3.X R18, PT, PT, RZ, RZ, RZ, P0, !PT ;  /* 0x000000ffff127210 */ /* 0x000fc600007fe4ff */
[----:B------:R-:W2:Y:S01]  /*1390*/  LDC.64 R14, c[0x0][0x3a8] ;  /* 0x0000ea00ff0e7b82 */ /* 0x000ea20000000a00 */
[----:B-1----:R-:W-:-:S04]  /*13a0*/  LEA R10, P0, R17, R10, 0x2 ;  /* 0x0000000a110a7211 */ /* 0x002fc800078010ff */
[----:B------:R-:W-:Y:S01]  /*13b0*/  LEA.HI.X R11, R17, R11, R18, 0x2, P0 ;  /* 0x0000000b110b7211 */ /* 0x000fe200000f1412 */
[----:B--2---:R-:W-:-:S04]  /*13c0*/  IMAD.WIDE.U32 R14, R16, 0x4, R14 ;  /* 0x00000004100e7825 */ /* 0x004fc800078e000e */
[----:B------:R-:W2:Y:S04]  /*13d0*/  LDG.E R19, desc[UR16][R10.64+0x4] ;  /* 0x000004100a137981 */ /* 0x000ea8000c1e1900 */
[----:B------:R-:W3:Y:S04]  /*13e0*/  LDG.E R17, desc[UR16][R14.64] ;  /* 0x000000100e117981 */ /* 0x000ee8000c1e1900 */
[----:B------:R-:W4:Y:S04]  /*13f0*/  LDG.E R21, desc[UR16][R14.64+0x4] ;  /* 0x000004100e157981 */ /* 0x000f28000c1e1900 */
[----:B------:R-:W5:Y:S04]  /*1400*/  LDG.E R24, desc[UR16][R14.64+0x8] ;  /* 0x000008100e187981 */ /* 0x000f68000c1e1900 */
[----:B------:R-:W5:Y:S04]  /*1410*/  LDG.E R23, desc[UR16][R10.64+0x8] ;  /* 0x000008100a177981 */ /* 0x000f68000c1e1900 */
[----:B------:R-:W5:Y:S04]  /*1420*/  LDG.E R20, desc[UR16][R10.64+0xc] ;  /* 0x00000c100a147981 */ /* 0x000f68000c1e1900 */
[----:B------:R-:W5:Y:S04]  /*1430*/  LDG.E R25, desc[UR16][R10.64+0x1c] ;  /* 0x00001c100a197981 */ /* 0x000f68000c1e1900 */
[----:B------:R-:W5:Y:S01]  /*1440*/  LDG.E R26, desc[UR16][R10.64+0x20] ;  /* 0x000020100a1a7981 */ /* 0x000f62000c1e1900 */
[----:B---3--:R-:W-:-:S03]  /*1450*/  I2FP.F32.S32 R18, R17 ;  /* 0x0000001100127245 */ /* 0x008fc60000201400 */
[----:B------:R-:W3:Y:S01]  /*1460*/  LDG.E R17, desc[UR16][R14.64+0xc] ;  /* 0x00000c100e117981 */ /* 0x000ee2000c1e1900 */
[----:B----4-:R-:W-:Y:S01]  /*1470*/  I2FP.F32.S32 R22, R21 ;  /* 0x0000001500167245 */ /* 0x010fe20000201400 */
[----:B--2---:R-:W-:Y:S02]  /*1480*/  FFMA R21, R18, R19, UR5 ;  /* 0x0000000512157e23 */ /* 0x004fe40008000013 */
[----:B------:R-:W2:Y:S01]  /*1490*/  LDG.E R18, desc[UR16][R14.64+0x10] ;  /* 0x000010100e127981 */ /* 0x000ea2000c1e1900 */
[----:B-----5:R-:W-:-:S03]  /*14a0*/  I2FP.F32.S32 R24, R24 ;  /* 0x0000001800187245 */ /* 0x020fc60000201400 */
[----:B------:R-:W4:Y:S01]  /*14b0*/  LDG.E R19, desc[UR16][R10.64+0x10] ;  /* 0x000010100a137981 */ /* 0x000f22000c1e1900 */
[----:B------:R-:W-:-:S03]  /*14c0*/  FFMA R23, R22, R23, R21 ;  /* 0x0000001716177223 */ /* 0x000fc60000000015 */
[----:B------:R-:W5:Y:S01]  /*14d0*/  LDG.E R21, desc[UR16][R14.64+0x14] ;  /* 0x000014100e157981 */ /* 0x000f62000c1e1900 */
[----:B------:R-:W-:-:S03]  /*14e0*/  FFMA R28, R24, R20, R23 ;  /* 0x00000014181c7223 */ /* 0x000fc60000000017 */
[----:B------:R-:W5:Y:S04]  /*14f0*/  LDG.E R22, desc[UR16][R10.64+0x14] ;  /* 0x000014100a167981 */ /* 0x000f68000c1e1900 */
[----:B------:R-:W5:Y:S04]  /*1500*/  LDG.E R20, desc[UR16][R14.64+0x18] ;  /* 0x000018100e147981 */ /* 0x000f68000c1e1900 */
[----:B------:R-:W5:Y:S04]  /*1510*/  LDG.E R23, desc[UR16][R10.64+0x18] ;  /* 0x000018100a177981 */ /* 0x000f68000c1e1900 */
[----:B------:R-:W5:Y:S01]  /*1520*/  LDG.E R24, desc[UR16][R14.64+0x1c] ;  /* 0x00001c100e187981 */ /* 0x000f62000c1e1900 */
[----:B------:R-:W-:-:S02]  /*1530*/  IADD3 R16, PT, PT, R16, 0x8, RZ ;  /* 0x0000000810107810 */ /* 0x000fc40007ffe0ff */
[----:B---3--:R-:W-:Y:S02]  /*1540*/  I2FP.F32.S32 R17, R17 ;  /* 0x0000001100117245 */ /* 0x008fe40000201400 */
[----:B--2---:R-:W-:-:S03]  /*1550*/  I2FP.F32.S32 R18, R18 ;  /* 0x0000001200127245 */ /* 0x004fc60000201400 */
        /* <DEDUP_REMOVED lines=8> */
[----:B------:R-:W-:-:S15]  /*15e0*/  R2UR UR5, R17 ;  /* 0x00000000110572ca */ /* 0x000fde00000e0000 */
.L_x_9:
[----:B------:R-:W-:Y:S05]  /*15f0*/  BRA.U !UP2, `(.L_x_6) ;  /* 0x000000010ae07547 */ /* 0x000fea000b800000 */
[----:B------:R-:W-:Y:S02]  /*1600*/  UISETP.GE.U32.AND UP1, UPT, UR25, 0x3, UPT ;  /* 0x000000031900788c */ /* 0x000fe4000bf26070 */
[----:B------:R-:W-:-:S07]  /*1610*/  UISETP.NE.AND UP2, UPT, UR19, URZ, UPT ;  /* 0x000000ff1300728c */ /* 0x000fce000bf45270 */
[----:B------:R-:W-:Y:S05]  /*1620*/  BRA.U !UP1, `(.L_x_10) ;  /* 0x0000000109647547 */ /* 0x000fea000b800000 */
[----:B------:R-:W1:Y:S01]  /*1630*/  LDC.64 R10, c[0x0][0x3b8] ;  /* 0x0000ee00ff0a7b82 */ /* 0x000e620000000a00 */
[----:B------:R-:W-:-:S05]  /*1640*/  IADD3 R17, P0, PT, R13, R16, RZ ;  /* 0x000000100d117210 */ /* 0x000fca0007f1e0ff */
[----:B------:R-:W-:Y:S02]  /*1650*/  IMAD.X R18, RZ, RZ, RZ, P0 ;  /* 0x000000ffff127224 */ /* 0x000fe400000e06ff */
        /* <DEDUP_REMOVED lines=12> */
[----:B------:R-:W-:-:S02]  /*1720*/  IADD3 R16, PT, PT, R16, 0x4, RZ ;  /* 0x0000000410107810 */ /* 0x000fc40007ffe0ff */
[----:B---3--:R-:W-:Y:S02]  /*1730*/  I2FP.F32.S32 R17, R17 ;  /* 0x0000001100117245 */ /* 0x008fe40000201400 */
[----:B----4-:R-:W-:-:S03]  /*1740*/  I2FP.F32.S32 R20, R19 ;  /* 0x0000001300147245 */ /* 0x010fc60000201400 */
[----:B--2---:R-:W-:Y:S01]  /*1750*/  FFMA R17, R17, R18, UR5 ;  /* 0x0000000511117e23 */ /* 0x004fe20008000012 */
[----:B-----5:R-:W-:-:S03]  /*1760*/  I2FP.F32.S32 R22, R22 ;  /* 0x0000001600167245 */ /* 0x020fc60000201400 */
[----:B------:R-:W-:Y:S01]  /*1770*/  FFMA R17, R20, R21, R17 ;  /* 0x0000001514117223 */ /* 0x000fe20000000011 */
[----:B------:R-:W-:-:S03]  /*1780*/  I2FP.F32.S32 R24, R24 ;  /* 0x0000001800187245 */ /* 0x000fc60000201400 */
[----:B------:R-:W-:-:S04]  /*1790*/  FFMA R17, R22, R23, R17 ;  /* 0x0000001716117223 */ /* 0x000fc80000000011 */
[----:B------:R-:W-:-:S05]  /*17a0*/  FFMA R17, R24, R25, R17 ;  /* 0x0000001918117223 */ /* 0x000fca0000000011 */
[----:B------:R-:W-:-:S15]  /*17b0*/  R2UR UR5, R17 ;  /* 0x00000000110572ca */ /* 0x000fde00000e0000 */
.L_x_10:
[----:B------:R-:W-:Y:S05]  /*17c0*/  BRA.U !UP2, `(.L_x_6) ;  /* 0x000000010a6c7547 */ /* 0x000fea000b800000 */
[----:B------:R-:W1:Y:S01]  /*17d0*/  LDC.64 R14, c[0x0][0x3a8] ;  /* 0x0000ea00ff0e7b82 */ /* 0x000e620000000a00 */
[----:B------:R-:W-:-:S07]  /*17e0*/  IADD3 R13, P0, PT, R13, R16, RZ ;  /* 0x000000100d0d7210 */ /* 0x000fce0007f1e0ff */
[----:B------:R-:W2:Y:S01]  /*17f0*/  LDC.64 R10, c[0x0][0x3b8] ;  /* 0x0000ee00ff0a7b82 */ /* 0x000ea20000000a00 */
[----:B-1----:R-:W-:Y:S01]  /*1800*/  IMAD.WIDE.U32 R16, R16, 0x4, R14 ;  /* 0x0000000410107825 */ /* 0x002fe200078e000e */
[----:B------:R-:W-:Y:S02]  /*1810*/  IADD3.X R14, PT, PT, RZ, RZ, RZ, P0, !PT ;  /* 0x000000ffff0e7210 */ /* 0x000fe400007fe4ff */
[----:B--2---:R-:W-:-:S04]  /*1820*/  LEA R10, P0, R13, R10, 0x2 ;  /* 0x0000000a0d0a7211 */ /* 0x004fc800078010ff */
[----:B------:R-:W-:Y:S02]  /*1830*/  LEA.HI.X R11, R13, R11, R14, 0x2, P0 ;  /* 0x0000000b0d0b7211 */ /* 0x000fe400000f140e */
[----:B------:R-:W2:Y:S04]  /*1840*/  LDG.E R13, desc[UR16][R16.64] ;  /* 0x00000010100d7981 */ /* 0x000ea8000c1e1900 */
[----:B------:R-:W3:Y:S01]  /*1850*/  LDG.E R14, desc[UR16][R10.64+0x4] ;  /* 0x000004100a0e7981 */ /* 0x000ee2000c1e1900 */
[----:B------:R-:W-:Y:S01]  /*1860*/  UISETP.NE.AND UP1, UPT, UR19, 0x1, UPT ;  /* 0x000000011300788c */ /* 0x000fe2000bf25270 */
[----:B--2---:R-:W-:-:S05]  /*1870*/  I2FP.F32.S32 R13, R13 ;  /* 0x0000000d000d7245 */ /* 0x004fca0000201400 */
[----:B---3--:R-:W-:-:S05]  /*1880*/  FFMA R13, R13, R14, UR5 ;  /* 0x000000050d0d7e23 */ /* 0x008fca000800000e */
[----:B------:R-:W-:Y:S01]  /*1890*/  R2UR UR5, R13 ;  /* 0x000000000d0572ca */ /* 0x000fe200000e0000 */
[----:B------:R-:W-:-:S14]  /*18a0*/  BRA.U !UP1, `(.L_x_6) ;  /* 0x0000000109347547 */ /* 0x000fdc000b800000 */
[----:B------:R-:W-:Y:S01]  /*18b0*/  UISETP.NE.AND UP1, UPT, UR19, 0x2, UPT ;  /* 0x000000021300788c */ /* 0x000fe2000bf25270 */
[----:B------:R-:W2:Y:S04]  /*18c0*/  LDG.E R13, desc[UR16][R16.64+0x4] ;  /* 0x00000410100d7981 */ /* 0x000ea8000c1e1900 */
[----:B------:R-:W3:Y:S01]  /*18d0*/  LDG.E R14, desc[UR16][R10.64+0x8] ;  /* 0x000008100a0e7981 */ /* 0x000ee2000c1e1900 */
[----:B------:R-:W-:-:S13]  /*18e0*/  PLOP3.LUT P0, PT, PT, PT, UP1, 0x80, 0x8 ;  /* 0x000000000008781c */ /* 0x000fda0003f0f018 */
[----:B------:R-:W4:Y:S04]  /*18f0*/  @P0 LDG.E R15, desc[UR16][R16.64+0x8] ;  /* 0x00000810100f0981 */ /* 0x000f28000c1e1900 */
[----:B------:R-:W5:Y:S01]  /*1900*/  @P0 LDG.E R18, desc[UR16][R10.64+0xc] ;  /* 0x00000c100a120981 */ /* 0x000f62000c1e1900 */
[----:B--2---:R-:W-:-:S05]  /*1910*/  I2FP.F32.S32 R13, R13 ;  /* 0x0000000d000d7245 */ /* 0x004fca0000201400 */
[----:B---3--:R-:W-:-:S05]  /*1920*/  FFMA R13, R13, R14, UR5 ;  /* 0x000000050d0d7e23 */ /* 0x008fca000800000e */
[----:B------:R-:W-:Y:S02]  /*1930*/  R2UR UR5, R13 ;  /* 0x000000000d0572ca */ /* 0x000fe400000e0000 */
[----:B----4-:R-:W-:-:S11]  /*1940*/  @P0 I2FP.F32.S32 R15, R15 ;  /* 0x0000000f000f0245 */ /* 0x010fd60000201400 */
[----:B-----5:R-:W-:-:S05]  /*1950*/  @P0 FFMA R15, R15, R18, UR5 ;  /* 0x000000050f0f0e23 */ /* 0x020fca0008000012 */
[----:B------:R-:W-:-:S13]  /*1960*/  @P0 R2UR UR10, R15 ;  /* 0x000000000f0a02ca */ /* 0x000fda00000e0000 */
[----:B------:R-:W-:-:S05]  /*1970*/  @UP1 UMOV UR5, UR10 ;  /* 0x0000000a00051c82 */ /* 0x000fca0008000000 */
.L_x_6:
[----:B------:R-:W1:Y:S01]  /*1980*/  LDC.64 R10, c[0x0][0x3b8] ;  /* 0x0000ee00ff0a7b82 */ /* 0x000e620000000a00 */
[----:B------:R-:W-:-:S04]  /*1990*/  IMAD R13, R12, 0x3, RZ ;  /* 0x000000030c0d7824 */ /* 0x000fc800078e02ff */
[----:B-1----:R-:W-:-:S06]  /*19a0*/  IMAD.WIDE.U32 R10, R13, 0x4, R10 ;  /* 0x000000040d0a7825 */ /* 0x002fcc00078e000a */
[----:B------:R-:W2:Y:S01]  /*19b0*/  LDG.E R10, desc[UR16][R10.64] ;  /* 0x000000100a0a7981 */ /* 0x000ea2000c1e1900 */
[----:B------:R-:W-:Y:S02]  /*19c0*/  HFMA2 R15, -RZ, RZ, 3.7421875, 0 ;  /* 0x437c0000ff0f7431 */ /* 0x000fe400000001ff */
[----:B------:R-:W-:Y:S02]  /*19d0*/  IMAD.MOV.U32 R14, RZ, RZ, 0x3f000000 ;  /* 0x3f000000ff0e7424 */ /* 0x000fe400078e00ff */
[----:B--2---:R-:W-:-:S04]  /*19e0*/  FADD R13, R10, UR5 ;  /* 0x000000050a0d7e21 */ /* 0x004fc80008000000 */
[----:B------:R-:W-:-:S04]  /*19f0*/  FFMA.SAT R14, R13, -0.0057249800302088260651, R14 ;  /* 0xbbbb989d0d0e7823 */ /* 0x000fc8000000200e */
[----:B------:R-:W-:-:S04]  /*1a00*/  FFMA.RM R14, R14, R15, 12582913 ;  /* 0x4b4000010e0e7423 */ /* 0x000fc8000000400f */
[C---:B------:R-:W-:Y:S01]  /*1a10*/  FADD R16, R14.reuse, -12583039 ;  /* 0xcb40007f0e107421 */ /* 0x040fe20000000000 */
[----:B------:R-:W-:-:S03]  /*1a20*/  SHF.L.U32 R14, R14, 0x17, RZ ;  /* 0x000000170e0e7819 */ /* 0x000fc600000006ff */
[----:B------:R-:W-:-:S04]  /*1a30*/  FFMA R16, R13, -1.4426950216293334961, -R16 ;  /* 0xbfb8aa3b0d107823 */ /* 0x000fc80000000810 */
[----:B------:R-:W-:-:S04]  /*1a40*/  FFMA R16, R13, -1.925963033500011079e-08, R16 ;  /* 0xb2a570600d107823 */ /* 0x000fc80000000010 */
[----:B------:R-:W1:Y:S02]  /*1a50*/  MUFU.EX2 R13, R16 ;  /* 0x00000010000d7308 */ /* 0x000e640000000800 */
[----:B-1----:R-:W-:-:S04]  /*1a60*/  FFMA R14, R14, R13, 1 ;  /* 0x3f8000000e0e7423 */ /* 0x002fc8000000000d */
[----:B------:R-:W-:-:S05]  /*1a70*/  VIADD R10, R14, 0x1800000 ;  /* 0x018000000e0a7836 */ /* 0x000fca0000000000 */
[----:B------:R-:W-:-:S04]  /*1a80*/  LOP3.LUT R10, R10, 0x7f800000, RZ, 0xc0, !PT ;  /* 0x7f8000000a0a7812 */ /* 0x000fc800078ec0ff */
[----:B------:R-:W-:-:S13]  /*1a90*/  ISETP.GT.U32.AND P0, PT, R10, 0x1ffffff, PT ;  /* 0x01ffffff0a00780c */ /* 0x000fda0003f04070 */
[----:B------:R-:W-:Y:S05]  /*1aa0*/  @P0 BRA `(.L_x_11) ;  /* 0x0000000000100947 */ /* 0x000fea0003800000 */
[----:B------:R-:W-:Y:S02]  /*1ab0*/  MOV R10, R14 ;  /* 0x0000000e000a7202 */ /* 0x000fe40000000f00 */
[----:B------:R-:W-:-:S07]  /*1ac0*/  MOV R14, 0x1ae0 ;  /* 0x00001ae0000e7802 */ /* 0x000fce0000000f00 */
[----:B0-----:R-:W-:Y:S05]  /*1ad0*/  CALL.REL.NOINC `($__internal_0_$__cuda_sm20_rcp_rn_f32_slowpath) ;  /* 0x00000050009c7944 */ /* 0x001fea0003c00000 */
[----:B------:R-:W-:Y:S05]  /*1ae0*/  BRA `(.L_x_12) ;  /* 0x0000000000107947 */ /* 0x000fea0003800000 */
.L_x_11:
[----:B------:R-:W1:Y:S02]  /*1af0*/  MUFU.RCP R13, R14 ;  /* 0x0000000e000d7308 */ /* 0x000e640000001000 */
[----:B-1----:R-:W-:-:S04]  /*1b00*/  FFMA R10, R14, R13, -1 ;  /* 0xbf8000000e0a7423 */ /* 0x002fc8000000000d */
[----:B------:R-:W-:-:S04]  /*1b10*/  FADD.FTZ R10, -R10, -RZ ;  /* 0x800000ff0a0a7221 */ /* 0x000fc80000010100 */
[----:B------:R-:W-:-:S07]  /*1b20*/  FFMA R13, R13, R10, R13 ;  /* 0x0000000a0d0d7223 */ /* 0x000fce000000000d */
.L_x_12:
[----:B------:R-:W1:Y:S01]  /*1b30*/  LDC.64 R10, c[0x0][0x3c0] ;  /* 0x0000f000ff0a7b82 */ /* 0x000e620000000a00 */
[----:B------:R-:W2:Y:S01]  /*1b40*/  F2I.TRUNC.NTZ R13, R13 ;  /* 0x0000000d000d7305 */ /* 0x000ea2000020f100 */
[----:B------:R-:W3:Y:S01]  /*1b50*/  LDCU UR5, c[0x0][0x3b0] ;  /* 0x00007600ff0577ac */ /* 0x000ee20008000800 */
[C---:B-1----:R-:W-:Y:S01]  /*1b60*/  IMAD.WIDE.U32 R10, R12.reuse, 0x4, R10 ;  /* 0x000000040c0a7825 */ /* 0x042fe200078e000a */
[----:B------:R-:W-:-:S04]  /*1b70*/  IADD3 R12, PT, PT, R12, 0x1, RZ ;  /* 0x000000010c0c7810 */ /* 0x000fc80007ffe0ff */
[----:B--2---:R1:W-:Y:S01]  /*1b80*/  STG.E desc[UR16][R10.64], R13 ;  /* 0x0000000d0a007986 */ /* 0x0043e2000c101910 */
[----:B---3--:R-:W-:-:S13]  /*1b90*/  ISETP.NE.AND P0, PT, R12, UR5, PT ;  /* 0x000000050c007c0c */ /* 0x008fda000bf05270 */
[----:B-1----:R-:W-:Y:S05]  /*1ba0*/  @P0 BRA `(.L_x_13) ;  /* 0xfffffff000880947 */ /* 0x002fea000383ffff */
.L_x_5:
[----:B-1234-:R-:W1:Y:S02]  /*1bb0*/  LDC R12, c[0x0][0x3c8] ;  /* 0x0000f200ff0c7b82 */ /* 0x01ee640000000800 */
[----:B-1----:R-:W-:-:S13]  /*1bc0*/  ISETP.GT.AND P4, PT, R12, RZ, PT ;  /* 0x000000ff0c00720c */ /* 0x002fda0003f84270 */
[----:B------:R-:W-:Y:S05]  /*1bd0*/  @!P4 BRA `(.L_x_14) ;  /* 0x000000100074c947 */ /* 0x000fea0003800000 */
[----:B------:R-:W-:Y:S01]  /*1be0*/  MOV R11, 0x437c0000 ;  /* 0x437c0000000b7802 */ /* 0x000fe20000000f00 */
[----:B------:R-:W-:Y:S01]  /*1bf0*/  IMAD.MOV.U32 R10, RZ, RZ, 0x3f000000 ;  /* 0x3f000000ff0a7424 */ /* 0x000fe200078e00ff */
[----:B------:R-:W-:-:S03]  /*1c00*/  UISETP.GT.AND UP0, UPT, UR5, URZ, UPT ;  /* 0x000000ff0500728c */ /* 0x000fc6000bf04270 */
[----:B------:R-:W-:-:S05]  /*1c10*/  FFMA.RM R11, R10, R11, 12582913 ;  /* 0x4b4000010a0b7423 */ /* 0x000fca000000400b */
[----:B------:R-:W-:-:S05]  /*1c20*/  SHF.L.U32 R11, R11, 0x17, RZ ;  /* 0x000000170b0b7819 */ /* 0x000fca00000006ff */
[----:B0-----:R-:W-:-:S04]  /*1c30*/  FFMA R10, R2, R11, 1 ;  /* 0x3f800000020a7423 */ /* 0x001fc8000000000b */
[----:B------:R-:W-:-:S05]  /*1c40*/  VIADD R11, R10, 0x1800000 ;  /* 0x018000000a0b7836 */ /* 0x000fca0000000000 */
[----:B------:R-:W-:-:S04]  /*1c50*/  LOP3.LUT R11, R11, 0x7f800000, RZ, 0xc0, !PT ;  /* 0x7f8000000b0b7812 */ /* 0x000fc800078ec0ff */
[----:B------:R-:W-:Y:S02]  /*1c60*/  ISETP.GT.U32.AND P0, PT, R11, 0x1ffffff, PT ;  /* 0x01ffffff0b00780c */ /* 0x000fe40003f04070 */
[----:B------:R-:W-:-:S11]  /*1c70*/  LOP3.LUT R11, R12, 0x1, RZ, 0xc0, !PT ;  /* 0x000000010c0b7812 */ /* 0x000fd600078ec0ff */
[----:B------:R-:W-:Y:S05]  /*1c80*/  @P0 BRA `(.L_x_15) ;  /* 0x0000000000100947 */ /* 0x000fea0003800000 */
[----:B------:R-:W-:-:S07]  /*1c90*/  MOV R14, 0x1cb0 ;  /* 0x00001cb0000e7802 */ /* 0x000fce0000000f00 */
[----:B------:R-:W-:Y:S05]  /*1ca0*/  CALL.REL.NOINC `($__internal_0_$__cuda_sm20_rcp_rn_f32_slowpath) ;  /* 0x0000005000287944 */ /* 0x000fea0003c00000 */
[----:B------:R-:W-:Y:S01]  /*1cb0*/  MOV R10, R13 ;  /* 0x0000000d000a7202 */ /* 0x000fe20000000f00 */
[----:B------:R-:W-:Y:S06]  /*1cc0*/  BRA `(.L_x_16) ;  /* 0x0000000000107947 */ /* 0x000fec0003800000 */
.L_x_15:
[----:B------:R-:W0:Y:S02]  /*1cd0*/  MUFU.RCP R13, R10 ;  /* 0x0000000a000d7308 */ /* 0x000e240000001000 */
[----:B0-----:R-:W-:-:S04]  /*1ce0*/  FFMA R12, R10, R13, -1 ;  /* 0xbf8000000a0c7423 */ /* 0x001fc8000000000d */
[----:B------:R-:W-:-:S04]  /*1cf0*/  FADD.FTZ R12, -R12, -RZ ;  /* 0x800000ff0c0c7221 */ /* 0x000fc80000010100 */
[----:B------:R-:W-:-:S07]  /*1d00*/  FFMA R10, R13, R12, R13 ;  /* 0x0000000c0d0a7223 */ /* 0x000fce000000000d */
.L_x_16:
[----:B------:R-:W-:Y:S05]  /*1d10*/  BRA.U UP0, `(.L_x_17) ;  /* 0x0000000100b07547 */ /* 0x000fea000b800000 */
[----:B------:R-:W0:Y:S01]  /*1d20*/  LDCU UR5, c[0x0][0x3c8] ;  /* 0x00007900ff0577ac */ /* 0x000e220008000800 */
[----:B------:R-:W-:Y:S01]  /*1d30*/  HFMA2 R15, -RZ, RZ, 0, 0 ;  /* 0x00000000ff0f7431 */ /* 0x000fe200000001ff */
[----:B0-----:R-:W-:-:S09]  /*1d40*/  UISETP.GE.U32.AND UP0, UPT, UR5, 0x8, UPT ;  /* 0x000000080500788c */ /* 0x001fd2000bf06070 */
[----:B------:R-:W-:Y:S05]  /*1d50*/  BRA.U !UP0, `(.L_x_18) ;  /* 0x00000001083c7547 */ /* 0x000fea000b800000 */
[----:B------:R-:W0:Y:S01]  /*1d60*/  LDC.64 R14, c[0x0][0x3d8] ;  /* 0x0000f600ff0e7b82 */ /* 0x000e220000000a00 */
[----:B------:R-:W-:-:S07]  /*1d70*/  IMAD.MOV.U32 R17, RZ, RZ, RZ ;  /* 0x000000ffff117224 */ /* 0x000fce00078e00ff */
.L_x_19:
[C---:B01----:R-:W-:Y:S01]  /*1d80*/  IMAD.WIDE.U32 R12, R17.reuse, 0x4, R14 ;  /* 0x00000004110c7825 */ /* 0x043fe200078e000e */
[----:B------:R-:W-:-:S04]  /*1d90*/  IADD3 R17, PT, PT, R17, 0x8, RZ ;  /* 0x0000000811117810 */ /* 0x000fc80007ffe0ff */
[----:B------:R1:W-:Y:S01]  /*1da0*/  STG.E desc[UR16][R12.64], R10 ;  /* 0x0000000a0c007986 */ /* 0x0003e2000c101910 */
[----:B------:R-:W-:-:S03]  /*1db0*/  ISETP.NE.AND P0, PT, R17, R6, PT ;  /* 0x000000061100720c */ /* 0x000fc60003f05270 */
[----:B------:R1:W-:Y:S04]  /*1dc0*/  STG.E desc[UR16][R12.64+0x4], R10 ;  /* 0x0000040a0c007986 */ /* 0x0003e8000c101910 */
[----:B------:R1:W-:Y:S04]  /*1dd0*/  STG.E desc[UR16][R12.64+0x8], R10 ;  /* 0x0000080a0c007986 */ /* 0x0003e8000c101910 */
[----:B------:R1:W-:Y:S04]  /*1de0*/  STG.E desc[UR16][R12.64+0xc], R10 ;  /* 0x00000c0a0c007986 */ /* 0x0003e8000c101910 */
[----:B------:R1:W-:Y:S04]  /*1df0*/  STG.E desc[UR16][R12.64+0x10], R10 ;  /* 0x0000100a0c007986 */ /* 0x0003e8000c101910 */
[----:B------:R1:W-:Y:S04]  /*1e00*/  STG.E desc[UR16][R12.64+0x14], R10 ;  /* 0x0000140a0c007986 */ /* 0x0003e8000c101910 */
[----:B------:R1:W-:Y:S04]  /*1e10*/  STG.E desc[UR16][R12.64+0x18], R10 ;  /* 0x0000180a0c007986 */ /* 0x0003e8000c101910 */
[----:B------:R1:W-:Y:S01]  /*1e20*/  STG.E desc[UR16][R12.64+0x1c], R10 ;  /* 0x00001c0a0c007986 */ /* 0x0003e2000c101910 */
[----:B------:R-:W-:Y:S05]  /*1e30*/  @P0 BRA `(.L_x_19) ;  /* 0xfffffffc00d00947 */ /* 0x000fea000383ffff */
[----:B------:R-:W-:-:S07]  /*1e40*/  MOV R15, R6 ;  /* 0x00000006000f7202 */ /* 0x000fce0000000f00 */
.L_x_18:
[----:B------:R-:W-:-:S13]  /*1e50*/  ISETP.NE.AND P0, PT, R3, RZ, PT ;  /* 0x000000ff0300720c */ /* 0x000fda0003f05270 */
[----:B------:R-:W-:Y:S05]  /*1e60*/  @!P0 BRA `(.L_x_20) ;  /* 0x0000000400008947 */ /* 0x000fea0003800000 */
[----:B------:R-:W-:Y:S02]  /*1e70*/  ISETP.GE.U32.AND P1, PT, R8, 0x3, PT ;  /* 0x000000030800780c */ /* 0x000fe40003f26070 */
[----:B------:R-:W-:-:S11]  /*1e80*/  ISETP.NE.AND P2, PT, R4, RZ, PT ;  /* 0x000000ff0400720c */ /* 0x000fd60003f45270 */
[----:B------:R-:W-:Y:S05]  /*1e90*/  @!P1 BRA `(.L_x_21) ;  /* 0x00000000001c9947 */ /* 0x000fea0003800000 */
[----:B-1----:R-:W0:Y:S02]  /*1ea0*/  LDC.64 R12, c[0x0][0x3d8] ;  /* 0x0000f600ff0c7b82 */ /* 0x002e240000000a00 */
[----:B0-----:R-:W-:-:S04]  /*1eb0*/  IMAD.WIDE.U32 R12, R15, 0x4, R12 ;  /* 0x000000040f0c7825 */ /* 0x001fc800078e000c */
[----:B------:R-:W-:Y:S01]  /*1ec0*/  VIADD R15, R15, 0x4 ;  /* 0x000000040f0f7836 */ /* 0x000fe20000000000 */
[----:B------:R0:W-:Y:S04]  /*1ed0*/  STG.E desc[UR16][R12.64], R10 ;  /* 0x0000000a0c007986 */ /* 0x0001e8000c101910 */
[----:B------:R0:W-:Y:S04]  /*1ee0*/  STG.E desc[UR16][R12.64+0x4], R10 ;  /* 0x0000040a0c007986 */ /* 0x0001e8000c101910 */
[----:B------:R0:W-:Y:S04]  /*1ef0*/  STG.E desc[UR16][R12.64+0x8], R10 ;  /* 0x0000080a0c007986 */ /* 0x0001e8000c101910 */
[----:B------:R0:W-:Y:S02]  /*1f00*/  STG.E desc[UR16][R12.64+0xc], R10 ;  /* 0x00000c0a0c007986 */ /* 0x0001e4000c101910 */
.L_x_21:
[----:B------:R-:W-:Y:S05]  /*1f10*/  @!P2 BRA `(.L_x_20) ;  /* 0x0000000000d4a947 */ /* 0x000fea0003800000 */
[----:B------:R-:W-:Y:S02]  /*1f20*/  ISETP.NE.AND P1, PT, R4, 0x1, PT ;  /* 0x000000010400780c */ /* 0x000fe40003f25270 */
[----:B------:R-:W-:-:S11]  /*1f30*/  ISETP.NE.AND P2, PT, R11, RZ, PT ;  /* 0x000000ff0b00720c */ /* 0x000fd60003f45270 */
[----:B01----:R-:W0:Y:S02]  /*1f40*/  @P1 LDC.64 R12, c[0x0][0x3d8] ;  /* 0x0000f600ff0c1b82 */ /* 0x003e240000000a00 */
[C---:B0-----:R-:W-:Y:S01]  /*1f50*/  @P1 IMAD.WIDE.U32 R12, R15.reuse, 0x4, R12 ;  /* 0x000000040f0c1825 */ /* 0x041fe200078e000c */
[----:B------:R-:W-:-:S04]  /*1f60*/  @P1 IADD3 R15, PT, PT, R15, 0x2, RZ ;  /* 0x000000020f0f1810 */ /* 0x000fc80007ffe0ff */
[----:B------:R3:W-:Y:S04]  /*1f70*/  @P1 STG.E desc[UR16][R12.64], R10 ;  /* 0x0000000a0c001986 */ /* 0x0007e8000c101910 */
[----:B------:R3:W-:Y:S01]  /*1f80*/  @P1 STG.E desc[UR16][R12.64+0x4], R10 ;  /* 0x0000040a0c001986 */ /* 0x0007e2000c101910 */
[----:B------:R-:W-:Y:S05]  /*1f90*/  @!P2 BRA `(.L_x_20) ;  /* 0x0000000000b4a947 */ /* 0x000fea0003800000 */
[----:B---3--:R-:W0:Y:S02]  /*1fa0*/  LDC.64 R12, c[0x0][0x3d8] ;  /* 0x0000f600ff0c7b82 */ /* 0x008e240000000a00 */
[----:B0-----:R-:W-:-:S05]  /*1fb0*/  IMAD.WIDE.U32 R12, R15, 0x4, R12 ;  /* 0x000000040f0c7825 */ /* 0x001fca00078e000c */
[----:B------:R4:W-:Y:S01]  /*1fc0*/  STG.E desc[UR16][R12.64], R10 ;  /* 0x0000000a0c007986 */ /* 0x0009e2000c101910 */
[----:B------:R-:W-:Y:S05]  /*1fd0*/  BRA `(.L_x_20) ;  /* 0x0000000000a47947 */ /* 0x000fea0003800000 */
.L_x_17:
[----:B------:R-:W-:Y:S01]  /*1fe0*/  ISETP.GE.U32.AND P0, PT, R0, 0x7, PT ;  /* 0x000000070000780c */ /* 0x000fe20003f06070 */
[----:B------:R-:W-:-:S12]  /*1ff0*/  HFMA2 R19, -RZ, RZ, 0, 0 ;  /* 0x00000000ff137431 */ /* 0x000fd800000001ff */
[----:B------:R-:W-:Y:S05]  /*2000*/  @!P0 BRA `(.L_x_22) ;  /* 0x00000000003c8947 */ /* 0x000fea0003800000 */
[----:B------:R-:W0:Y:S01]  /*2010*/  LDC.64 R14, c[0x0][0x3d8] ;  /* 0x0000f600ff0e7b82 */ /* 0x000e220000000a00 */
[----:B------:R-:W-:-:S07]  /*2020*/  IMAD.MOV.U32 R17, RZ, RZ, RZ ;  /* 0x000000ffff117224 */ /* 0x000fce00078e00ff */
.L_x_23:
        /* <DEDUP_REMOVED lines=13> */
.L_x_22:
        /* <DEDUP_REMOVED lines=12> */
.L_x_24:
[----:B------:R-:W-:Y:S05]  /*21c0*/  @!P2 BRA `(.L_x_20) ;  /* 0x000000000028a947 */ /* 0x000fea0003800000 */
[----:B------:R-:W-:Y:S02]  /*21d0*/  ISETP.NE.AND P1, PT, R4, 0x1, PT ;  /* 0x000000010400780c */ /* 0x000fe40003f25270 */
[----:B------:R-:W-:-:S11]  /*21e0*/  ISETP.NE.AND P2, PT, R11, RZ, PT ;  /* 0x000000ff0b00720c */ /* 0x000fd60003f45270 */
[----:B01----:R-:W0:Y:S08]  /*21f0*/  @P1 LDC.64 R12, c[0x0][0x3d8] ;  /* 0x0000f600ff0c1b82 */ /* 0x003e300000000a00 */
[----:B------:R-:W1:Y:S01]  /*2200*/  @P2 LDC.64 R16, c[0x0][0x3d8] ;  /* 0x0000f600ff102b82 */ /* 0x000e620000000a00 */
[C---:B0-----:R-:W-:Y:S01]  /*2210*/  @P1 IMAD.WIDE.U32 R14, R19.reuse, 0x4, R12 ;  /* 0x00000004130e1825 */ /* 0x041fe200078e000c */
[----:B------:R-:W-:-:S04]  /*2220*/  @P1 IADD3 R19, PT, PT, R19, 0x2, RZ ;  /* 0x0000000213131810 */ /* 0x000fc80007ffe0ff */
[----:B------:R2:W-:Y:S01]  /*2230*/  @P1 STG.E desc[UR16][R14.64], R10 ;  /* 0x0000000a0e001986 */ /* 0x0005e2000c101910 */
[----:B-1----:R-:W-:-:S03]  /*2240*/  @P2 IMAD.WIDE.U32 R12, R19, 0x4, R16 ;  /* 0x00000004130c2825 */ /* 0x002fc600078e0010 */
[----:B------:R2:W-:Y:S04]  /*2250*/  @P1 STG.E desc[UR16][R14.64+0x4], R10 ;  /* 0x0000040a0e001986 */ /* 0x0005e8000c101910 */
[----:B------:R2:W-:Y:S02]  /*2260*/  @P2 STG.E desc[UR16][R12.64], R10 ;  /* 0x0000000a0c002986 */ /* 0x0005e4000c101910 */
.L_x_20:
[----:B------:R-:W-:Y:S01]  /*2270*/  ISETP.GE.U32.AND P1, PT, R0, 0x7, PT ;  /* 0x000000070000780c */ /* 0x000fe20003f26070 */
[----:B------:R-:W-:Y:S01]  /*2280*/  USHF.L.U32 UR10, UR4, 0x6, URZ ;  /* 0x00000006040a7899 */ /* 0x000fe200080006ff */
[----:B--2---:R-:W-:-:S11]  /*2290*/  HFMA2 R14, -RZ, RZ, 0, 0 ;  /* 0x00000000ff0e7431 */ /* 0x004fd600000001ff */
[----:B------:R-:W-:Y:S05]  /*22a0*/  @!P1 BRA `(.L_x_25) ;  /* 0x0000000400309947 */ /* 0x000fea0003800000 */
[----:B------:R-:W-:-:S07]  /*22b0*/  IMAD.MOV.U32 R17, RZ, RZ, RZ ;  /* 0x000000ffff117224 */ /* 0x000fce00078e00ff */
.L_x_26:
[----:B01-34-:R-:W0:Y:S01]  /*22c0*/  LDC.64 R10, c[0x0][0x388] ;  /* 0x0000e200ff0a7b82 */ /* 0x01be220000000a00 */
[----:B--2---:R-:W-:-:S07]  /*22d0*/  IADD3 R15, PT, PT, R17, UR10, RZ ;  /* 0x0000000a110f7c10 */ /* 0x004fce000fffe0ff */
[----:B------:R-:W1:Y:S01]  /*22e0*/  LDC.64 R12, c[0x0][0x3d8] ;  /* 0x0000f600ff0c7b82 */ /* 0x000e620000000a00 */
[----:B0-----:R-:W-:-:S07]  /*22f0*/  IMAD.WIDE.U32 R10, R15, 0x4, R10 ;  /* 0x000000040f0a7825 */ /* 0x001fce00078e000a */
[----:B------:R-:W0:Y:S01]  /*2300*/  LDC.64 R14, c[0x0][0x3e0] ;  /* 0x0000f800ff0e7b82 */ /* 0x000e220000000a00 */
[----:B------:R-:W2:Y:S01]  /*2310*/  LDG.E R18, desc[UR16][R10.64] ;  /* 0x000000100a127981 */ /* 0x000ea2000c1e1900 */
[----:B-1----:R-:W-:-:S05]  /*2320*/  IMAD.WIDE.U32 R12, R17, 0x4, R12 ;  /* 0x00000004110c7825 */ /* 0x002fca00078e000c */
[----:B------:R-:W3:Y:S01]  /*2330*/  LDG.E R16, desc[UR16][R12.64] ;  /* 0x000000100c107981 */ /* 0x000ee2000c1e1900 */
[----:B0-----:R-:W-:Y:S01]  /*2340*/  IMAD.WIDE.U32 R14, R17, 0x4, R14 ;  /* 0x00000004110e7825 */ /* 0x001fe200078e000e */
[----:B--2---:R-:W-:-:S03]  /*2350*/  I2FP.F32.S32 R21, R18 ;  /* 0x0000001200157245 */ /* 0x004fc60000201400 */
[C---:B---3--:R-:W-:Y:S02]  /*2360*/  FADD R19, -R16.reuse, 1 ;  /* 0x3f80000010137421 */ /* 0x048fe40000000100 */
[C---:B------:R-:W-:Y:S02]  /*2370*/  FADD R18, R16.reuse, -R21 ;  /* 0x8000001510127221 */ /* 0x040fe40000000000 */
[----:B------:R-:W-:-:S04]  /*2380*/  FMUL R19, R16, R19 ;  /* 0x0000001310137220 */ /* 0x000fc80000400000 */
[----:B------:R-:W-:-:S05]  /*2390*/  FMUL R19, R19, R18 ;  /* 0x0000001213137220 */ /* 0x000fca0000400000 */
[----:B------:R0:W-:Y:S04]  /*23a0*/  STG.E desc[UR16][R14.64], R19 ;  /* 0x000000130e007986 */ /* 0x0001e8000c101910 */
[----:B------:R-:W2:Y:S04]  /*23b0*/  LDG.E R18, desc[UR16][R10.64+0x4] ;  /* 0x000004100a127981 */ /* 0x000ea8000c1e1900 */
[----:B------:R-:W3:Y:S01]  /*23c0*/  LDG.E R16, desc[UR16][R12.64+0x4] ;  /* 0x000004100c107981 */ /* 0x000ee2000c1e1900 */
[----:B--2---:R-:W-:Y:S01]  /*23d0*/  I2FP.F32.S32 R23, R18 ;  /* 0x0000001200177245 */ /* 0x004fe20000201400 */
[----:B---3--:R-:W-:-:S04]  /*23e0*/  FADD R21, -R16, 1 ;  /* 0x3f80000010157421 */ /* 0x008fc80000000100 */
[C---:B------:R-:W-:Y:S01]  /*23f0*/  FMUL R21, R16.reuse, R21 ;  /* 0x0000001510157220 */ /* 0x040fe20000400000 */
[----:B------:R-:W-:-:S04]  /*2400*/  FADD R16, R16, -R23 ;  /* 0x8000001710107221 */ /* 0x000fc80000000000 */
[----:B------:R-:W-:-:S05]  /*2410*/  FMUL R21, R21, R16 ;  /* 0x0000001015157220 */ /* 0x000fca0000400000 */
[----:B------:R1:W-:Y:S04]  /*2420*/  STG.E desc[UR16][R14.64+0x4], R21 ;  /* 0x000004150e007986 */ /* 0x0003e8000c101910 */
[----:B------:R-:W2:Y:S04]  /*2430*/  LDG.E R18, desc[UR16][R10.64+0x8] ;  /* 0x000008100a127981 */ /* 0x000ea8000c1e1900 */
[----:B------:R-:W0:Y:S01]  /*2440*/  LDG.E R16, desc[UR16][R12.64+0x8] ;  /* 0x000008100c107981 */ /* 0x000e22000c1e1900 */
[----:B--2---:R-:W-:Y:S01]  /*2450*/  I2FP.F32.S32 R23, R18 ;  /* 0x0000001200177245 */ /* 0x004fe20000201400 */
[----:B0-----:R-:W-:-:S04]  /*2460*/  FADD R19, -R16, 1 ;  /* 0x3f80000010137421 */ /* 0x001fc80000000100 */
[C---:B------:R-:W-:Y:S01]  /*2470*/  FMUL R19, R16.reuse, R19 ;  /* 0x0000001310137220 */ /* 0x040fe20000400000 */
[----:B------:R-:W-:-:S04]  /*2480*/  FADD R16, R16, -R23 ;  /* 0x8000001710107221 */ /* 0x000fc80000000000 */
[----:B------:R-:W-:-:S05]  /*2490*/  FMUL R19, R19, R16 ;  /* 0x0000001013137220 */ /* 0x000fca0000400000 */
[----:B------:R0:W-:Y:S04]  /*24a0*/  STG.E desc[UR16][R14.64+0x8], R19 ;  /* 0x000008130e007986 */ /* 0x0001e8000c101910 */
[----:B------:R-:W2:Y:S04]  /*24b0*/  LDG.E R18, desc[UR16][R10.64+0xc] ;  /* 0x00000c100a127981 */ /* 0x000ea8000c1e1900 */
[----:B------:R-:W1:Y:S01]  /*24c0*/  LDG.E R16, desc[UR16][R12.64+0xc] ;  /* 0x00000c100c107981 */ /* 0x000e62000c1e1900 */
[----:B--2---:R-:W-:Y:S01]  /*24d0*/  I2FP.F32.S32 R23, R18 ;  /* 0x0000001200177245 */ /* 0x004fe20000201400 */
[----:B-1----:R-:W-:-:S04]  /*24e0*/  FADD R21, -R16, 1 ;  /* 0x3f80000010157421 */ /* 0x002fc80000000100 */
        /* <DEDUP_REMOVED lines=28> */
[----:B------:R-:W1:Y:S04]  /*26b0*/  LDG.E R16, desc[UR16][R12.64+0x1c] ;  /* 0x00001c100c107981 */ /* 0x000e68000c1e1900 */
[----:B------:R-:W3:Y:S01]  /*26c0*/  LDG.E R18, desc[UR16][R10.64+0x1c] ;  /* 0x00001c100a127981 */ /* 0x000ee2000c1e1900 */
[----:B------:R-:W-:-:S04]  /*26d0*/  IADD3 R17, PT, PT, R17, 0x8, RZ ;  /* 0x0000000811117810 */ /* 0x000fc80007ffe0ff */
[----:B------:R-:W-:Y:S01]  /*26e0*/  ISETP.NE.AND P1, PT, R17, R6, PT ;  /* 0x000000061100720c */ /* 0x000fe20003f25270 */
[----:B-1----:R-:W-:Y:S01]  /*26f0*/  FADD R21, -R16, 1 ;  /* 0x3f80000010157421 */ /* 0x002fe20000000100 */
[----:B---3--:R-:W-:-:S03]  /*2700*/  I2FP.F32.S32 R23, R18 ;  /* 0x0000001200177245 */ /* 0x008fc60000201400 */
[C---:B------:R-:W-:Y:S02]  /*2710*/  FMUL R21, R16.reuse, R21 ;  /* 0x0000001510157220 */ /* 0x040fe40000400000 */
[----:B------:R-:W-:-:S04]  /*2720*/  FADD R16, R16, -R23 ;  /* 0x8000001710107221 */ /* 0x000fc80000000000 */
[----:B------:R-:W-:-:S05]  /*2730*/  FMUL R21, R21, R16 ;  /* 0x0000001015157220 */ /* 0x000fca0000400000 */
[----:B------:R2:W-:Y:S01]  /*2740*/  STG.E desc[UR16][R14.64+0x1c], R21 ;  /* 0x00001c150e007986 */ /* 0x0005e2000c101910 */
[----:B------:R-:W-:Y:S05]  /*2750*/  @P1 BRA `(.L_x_26) ;  /* 0xfffffff800d81947 */ /* 0x000fea000383ffff */
[----:B--2---:R-:W-:-:S07]  /*2760*/  IMAD.MOV.U32 R14, RZ, RZ, R6 ;  /* 0x000000ffff0e7224 */ /* 0x004fce00078e0006 */
.L_x_25:
[----:B------:R-:W-:Y:S05]  /*2770*/  @!P0 BRA `(.L_x_14) ;  /* 0x00000004008c8947 */ /* 0x000fea0003800000 */
[----:B------:R-:W-:Y:S02]  /*2780*/  ISETP.GE.U32.AND P0, PT, R8, 0x3, PT ;  /* 0x000000030800780c */ /* 0x000fe40003f06070 */
[----:B------:R-:W-:-:S11]  /*2790*/  ISETP.NE.AND P1, PT, R4, RZ, PT ;  /* 0x000000ff0400720c */ /* 0x000fd60003f25270 */
[----:B------:R-:W-:Y:S05]  /*27a0*/  @!P0 BRA `(.L_x_27) ;  /* 0x0000000000b48947 */ /* 0x000fea0003800000 */
[----:B------:R-:W2:Y:S01]  /*27b0*/  LDC.64 R18, c[0x0][0x388] ;  /* 0x0000e200ff127b82 */ /* 0x000ea20000000a00 */
[----:B------:R-:W-:-:S07]  /*27c0*/  IADD3 R11, PT, PT, R14, UR10, RZ ;  /* 0x0000000a0e0b7c10 */ /* 0x000fce000fffe0ff */
[----:B01-34-:R-:W0:Y:S08]  /*27d0*/  LDC.64 R12, c[0x0][0x3d8] ;  /* 0x0000f600ff0c7b82 */ /* 0x01be300000000a00 */
[----:B------:R-:W1:Y:S01]  /*27e0*/  LDC.64 R16, c[0x0][0x3e0] ;  /* 0x0000f800ff107b82 */ /* 0x000e620000000a00 */
[----:B--2---:R-:W-:-:S07]  /*27f0*/  IMAD.WIDE.U32 R18, R11, 0x4, R18 ;  /* 0x000000040b127825 */ /* 0x004fce00078e0012 */
[----:B------:R-:W2:Y:S01]  /*2800*/  LDC.64 R10, c[0x0][0x388] ;  /* 0x0000e200ff0a7b82 */ /* 0x000ea20000000a00 */
[----:B------:R-:W3:Y:S01]  /*2810*/  LDG.E R18, desc[UR16][R18.64] ;  /* 0x0000001012127981 */ /* 0x000ee2000c1e1900 */
[----:B0-----:R-:W-:-:S05]  /*2820*/  IMAD.WIDE.U32 R12, R14, 0x4, R12 ;  /* 0x000000040e0c7825 */ /* 0x001fca00078e000c */
[----:B------:R-:W4:Y:S01]  /*2830*/  LDG.E R15, desc[UR16][R12.64] ;  /* 0x000000100c0f7981 */ /* 0x000f22000c1e1900 */
[----:B------:R-:W-:-:S04]  /*2840*/  IADD3 R21, P0, PT, R14, UR10, RZ ;  /* 0x0000000a0e157c10 */ /* 0x000fc8000ff1e0ff */
[----:B------:R-:W-:Y:S01]  /*2850*/  IADD3.X R24, PT, PT, RZ, RZ, RZ, P0, !PT ;  /* 0x000000ffff187210 */ /* 0x000fe200007fe4ff */
[----:B-1----:R-:W-:Y:S01]  /*2860*/  IMAD.WIDE.U32 R16, R14, 0x4, R16 ;  /* 0x000000040e107825 */ /* 0x002fe200078e0010 */
[----:B--2---:R-:W-:-:S04]  /*2870*/  LEA R10, P0, R21, R10, 0x2 ;  /* 0x0000000a150a7211 */ /* 0x004fc800078010ff */
[----:B------:R-:W-:Y:S02]  /*2880*/  LEA.HI.X R11, R21, R11, R24, 0x2, P0 ;  /* 0x0000000b150b7211 */ /* 0x000fe400000f1418 */
[----:B---3--:R-:W-:Y:S01]  /*2890*/  I2FP.F32.S32 R22, R18 ;  /* 0x0000001200167245 */ /* 0x008fe20000201400 */
[----:B----4-:R-:W-:-:S04]  /*28a0*/  FADD R20, -R15, 1 ;  /* 0x3f8000000f147421 */ /* 0x010fc80000000100 */
[C---:B------:R-:W-:Y:S01]  /*28b0*/  FMUL R20, R15.reuse, R20 ;  /* 0x000000140f147220 */ /* 0x040fe20000400000 */
[----:B------:R-:W-:-:S04]  /*28c0*/  FADD R15, R15, -R22 ;  /* 0x800000160f0f7221 */ /* 0x000fc80000000000 */
[----:B------:R-:W-:-:S05]  /*28d0*/  FMUL R15, R20, R15 ;  /* 0x0000000f140f7220 */ /* 0x000fca0000400000 */
[----:B------:R0:W-:Y:S04]  /*28e0*/  STG.E desc[UR16][R16.64], R15 ;  /* 0x0000000f10007986 */ /* 0x0001e8000c101910 */
[----:B------:R-:W2:Y:S04]  /*28f0*/  LDG.E R18, desc[UR16][R12.64+0x4] ;  /* 0x000004100c127981 */ /* 0x000ea8000c1e1900 */
[----:B------:R-:W3:Y:S01]  /*2900*/  LDG.E R20, desc[UR16][R10.64+0x4] ;  /* 0x000004100a147981 */ /* 0x000ee2000c1e1900 */
[----:B--2---:R-:W-:Y:S01]  /*2910*/  FADD R19, -R18, 1 ;  /* 0x3f80000012137421 */ /* 0x004fe20000000100 */
[----:B---3--:R-:W-:-:S03]  /*2920*/  I2FP.F32.S32 R21, R20 ;  /* 0x0000001400157245 */ /* 0x008fc60000201400 */
[C---:B------:R-:W-:Y:S02]  /*2930*/  FMUL R19, R18.reuse, R19 ;  /* 0x0000001312137220 */ /* 0x040fe40000400000 */
        /* <DEDUP_REMOVED lines=13> */
[----:B------:R-:W-:Y:S02]  /*2a10*/  VIADD R14, R14, 0x4 ;  /* 0x000000040e0e7836 */ /* 0x000fe40000000000 */
[----:B-1----:R-:W-:Y:S01]  /*2a20*/  FADD R19, -R18, 1 ;  /* 0x3f80000012137421 */ /* 0x002fe20000000100 */
[----:B---3--:R-:W-:-:S03]  /*2a30*/  I2FP.F32.S32 R21, R20 ;  /* 0x0000001400157245 */ /* 0x008fc60000201400 */
[C---:B------:R-:W-:Y:S02]  /*2a40*/  FMUL R19, R18.reuse, R19 ;  /* 0x0000001312137220 */ /* 0x040fe40000400000 */
[----:B------:R-:W-:-:S04]  /*2a50*/  FADD R18, R18, -R21 ;  /* 0x8000001512127221 */ /* 0x000fc80000000000 */
[----:B------:R-:W-:-:S05]  /*2a60*/  FMUL R19, R19, R18 ;  /* 0x0000001213137220 */ /* 0x000fca0000400000 */
[----:B------:R2:W-:Y:S02]  /*2a70*/  STG.E desc[UR16][R16.64+0xc], R19 ;  /* 0x00000c1310007986 */ /* 0x0005e4000c101910 */
.L_x_27:
[----:B------:R-:W-:Y:S05]  /*2a80*/  @!P1 BRA `(.L_x_14) ;  /* 0x0000000000c89947 */ /* 0x000fea0003800000 */
[----:B------:R-:W5:Y:S01]  /*2a90*/  LDCU UR5, c[0x0][0x3c8] ;  /* 0x00007900ff0577ac */ /* 0x000f620008000800 */
[----:B------:R-:W-:Y:S01]  /*2aa0*/  ISETP.NE.AND P0, PT, R4, 0x1, PT ;  /* 0x000000010400780c */ /* 0x000fe20003f05270 */
[----:B-----5:R-:W-:-:S04]  /*2ab0*/  ULOP3.LUT UR5, UR5, 0x1, URZ, 0xc0, !UPT ;  /* 0x0000000105057892 */ /* 0x020fc8000f8ec0ff */
[----:B------:R-:W-:-:S08]  /*2ac0*/  UISETP.NE.U32.AND UP0, UPT, UR5, 0x1, UPT ;  /* 0x000000010500788c */ /* 0x000fd0000bf05070 */
[----:B------:R-:W-:Y:S05]  /*2ad0*/  @!P0 BRA `(.L_x_28) ;  /* 0x0000000000748947 */ /* 0x000fea0003800000 */
[----:B01-34-:R-:W0:Y:S01]  /*2ae0*/  LDC.64 R10, c[0x0][0x388] ;  /* 0x0000e200ff0a7b82 */ /* 0x01be220000000a00 */
[----:B--2---:R-:W-:-:S07]  /*2af0*/  IADD3 R19, PT, PT, R14, UR10, RZ ;  /* 0x0000000a0e137c10 */ /* 0x004fce000fffe0ff */
[----:B------:R-:W1:Y:S08]  /*2b00*/  LDC.64 R12, c[0x0][0x3d8] ;  /* 0x0000f600ff0c7b82 */ /* 0x000e700000000a00 */
[----:B------:R-:W2:Y:S01]  /*2b10*/  LDC.64 R16, c[0x0][0x3e0] ;  /* 0x0000f800ff107b82 */ /* 0x000ea20000000a00 */
[----:B0-----:R-:W-:-:S07]  /*2b20*/  IMAD.WIDE.U32 R18, R19, 0x4, R10 ;  /* 0x0000000413127825 */ /* 0x001fce00078e000a */
[----:B------:R-:W0:Y:S01]  /*2b30*/  LDC.64 R10, c[0x0][0x388] ;  /* 0x0000e200ff0a7b82 */ /* 0x000e220000000a00 */
[----:B------:R-:W3:Y:S01]  /*2b40*/  LDG.E R18, desc[UR16][R18.64] ;  /* 0x0000001012127981 */ /* 0x000ee2000c1e1900 */
[----:B-1----:R-:W-:-:S05]  /*2b50*/  IMAD.WIDE.U32 R12, R14, 0x4, R12 ;  /* 0x000000040e0c7825 */ /* 0x002fca00078e000c */
[----:B------:R-:W4:Y:S01]  /*2b60*/  LDG.E R15, desc[UR16][R12.64] ;  /* 0x000000100c0f7981 */ /* 0x000f22000c1e1900 */
[----:B------:R-:W-:-:S04]  /*2b70*/  IADD3 R21, P0, PT, R14, UR10, RZ ;  /* 0x0000000a0e157c10 */ /* 0x000fc8000ff1e0ff */
[----:B------:R-:W-:Y:S01]  /*2b80*/  IADD3.X R24, PT, PT, RZ, RZ, RZ, P0, !PT ;  /* 0x000000ffff187210 */ /* 0x000fe200007fe4ff */
[----:B--2---:R-:W-:Y:S01]  /*2b90*/  IMAD.WIDE.U32 R16, R14, 0x4, R16 ;  /* 0x000000040e107825 */ /* 0x004fe200078e0010 */
[----:B0-----:R-:W-:-:S04]  /*2ba0*/  LEA R10, P0, R21, R10, 0x2 ;  /* 0x0000000a150a7211 */ /* 0x001fc800078010ff */
        /* <DEDUP_REMOVED lines=9> */
[----:B------:R-:W-:Y:S01]  /*2c40*/  VIADD R14, R14, 0x2 ;  /* 0x000000020e0e7836 */ /* 0x000fe20000000000 */
[----:B--2---:R-:W-:Y:S01]  /*2c50*/  I2FP.F32.S32 R21, R10 ;  /* 0x0000000a00157245 */ /* 0x004fe20000201400 */
[----:B---3--:R-:W-:-:S04]  /*2c60*/  FADD R19, -R12, 1 ;  /* 0x3f8000000c137421 */ /* 0x008fc80000000100 */
[C---:B------:R-:W-:Y:S01]  /*2c70*/  FADD R18, R12.reuse, -R21 ;  /* 0x800000150c127221 */ /* 0x040fe20000000000 */
[----:B------:R-:W-:-:S04]  /*2c80*/  FMUL R19, R12, R19 ;  /* 0x000000130c137220 */ /* 0x000fc80000400000 */
[----:B------:R-:W-:-:S05]  /*2c90*/  FMUL R19, R19, R18 ;  /* 0x0000001213137220 */ /* 0x000fca0000400000 */
[----:B------:R0:W-:Y:S02]  /*2ca0*/  STG.E desc[UR16][R16.64+0x4], R19 ;  /* 0x0000041310007986 */ /* 0x0001e4000c101910 */
.L_x_28:
[----:B------:R-:W-:Y:S05]  /*2cb0*/  BRA.U UP0, `(.L_x_14) ;  /* 0x00000001003c7547 */ /* 0x000fea000b800000 */
[----:B0-2---:R-:W0:Y:S01]  /*2cc0*/  LDC.64 R16, c[0x0][0x388] ;  /* 0x0000e200ff107b82 */ /* 0x005e220000000a00 */
[----:B------:R-:W-:-:S07]  /*2cd0*/  IADD3 R11, PT, PT, R14, UR10, RZ ;  /* 0x0000000a0e0b7c10 */ /* 0x000fce000fffe0ff */
[----:B-1-34-:R-:W1:Y:S01]  /*2ce0*/  LDC.64 R12, c[0x0][0x3d8] ;  /* 0x0000f600ff0c7b82 */ /* 0x01ae620000000a00 */
[----:B0-----:R-:W-:-:S07]  /*2cf0*/  IMAD.WIDE.U32 R16, R11, 0x4, R16 ;  /* 0x000000040b107825 */ /* 0x001fce00078e0010 */
[----:B------:R-:W0:Y:S01]  /*2d00*/  LDC.64 R10, c[0x0][0x3e0] ;  /* 0x0000f800ff0a7b82 */ /* 0x000e220000000a00 */
[----:B------:R-:W2:Y:S01]  /*2d10*/  LDG.E R16, desc[UR16][R16.64] ;  /* 0x0000001010107981 */ /* 0x000ea2000c1e1900 */
[----:B-1----:R-:W-:-:S06]  /*2d20*/  IMAD.WIDE.U32 R12, R14, 0x4, R12 ;  /* 0x000000040e0c7825 */ /* 0x002fcc00078e000c */
[----:B------:R-:W3:Y:S01]  /*2d30*/  LDG.E R12, desc[UR16][R12.64] ;  /* 0x000000100c0c7981 */ /* 0x000ee2000c1e1900 */
[----:B0-----:R-:W-:Y:S01]  /*2d40*/  IMAD.WIDE.U32 R10, R14, 0x4, R10 ;  /* 0x000000040e0a7825 */ /* 0x001fe200078e000a */
[----:B--2---:R-:W-:-:S03]  /*2d50*/  I2FP.F32.S32 R19, R16 ;  /* 0x0000001000137245 */ /* 0x004fc60000201400 */
[C---:B---3--:R-:W-:Y:S02]  /*2d60*/  FADD R15, -R12.reuse, 1 ;  /* 0x3f8000000c0f7421 */ /* 0x048fe40000000100 */
[C---:B------:R-:W-:Y:S02]  /*2d70*/  FADD R18, R12.reuse, -R19 ;  /* 0x800000130c127221 */ /* 0x040fe40000000000 */
[----:B------:R-:W-:-:S04]  /*2d80*/  FMUL R15, R12, R15 ;  /* 0x0000000f0c0f7220 */ /* 0x000fc80000400000 */
[----:B------:R-:W-:-:S05]  /*2d90*/  FMUL R15, R15, R18 ;  /* 0x000000120f0f7220 */ /* 0x000fca0000400000 */
[----:B------:R0:W-:Y:S02]  /*2da0*/  STG.E desc[UR16][R10.64], R15 ;  /* 0x0000000f0a007986 */ /* 0x0001e4000c101910 */
.L_x_14:
[----:B------:R-:W5:Y:S02]  /*2db0*/  LDCU UR10, c[0x0][0x3b0] ;  /* 0x00007600ff0a77ac */ /* 0x000f640008000800 */
[----:B-----5:R-:W-:-:S09]  /*2dc0*/  UISETP.GT.AND UP0, UPT, UR10, URZ, UPT ;  /* 0x000000ff0a00728c */ /* 0x020fd2000bf04270 */
[----:B------:R-:W-:Y:S05]  /*2dd0*/  BRA.U !UP0, `(.L_x_29) ;  /* 0x0000001508c07547 */ /* 0x000fea000b800000 */
[----:B------:R-:W5:Y:S02]  /*2de0*/  LDCU UR5, c[0x0][0x3c8] ;  /* 0x00007900ff0577ac */ /* 0x000f640008000800 */
[----:B-----5:R-:W-:-:S09]  /*2df0*/  UISETP.GE.AND UP1, UPT, UR5, 0x1, UPT ;  /* 0x000000010500788c */ /* 0x020fd2000bf26270 */
[----:B------:R-:W-:Y:S05]  /*2e00*/  BRA.U !UP1, `(.L_x_30) ;  /* 0x0000000d09887547 */ /* 0x000fea000b800000 */
[----:B------:R-:W-:-:S07]  /*2e10*/  MOV R20, RZ ;  /* 0x000000ff00147202 */ /* 0x000fce0000000f00 */
.L_x_36:
[----:B------:R-:W-:Y:S01]  /*2e20*/  ISETP.GE.U32.AND P0, PT, R0, 0xf, PT ;  /* 0x0000000f0000780c */ /* 0x000fe20003f06070 */
[----:B------:R-:W-:Y:S01]  /*2e30*/  IMAD.MOV.U32 R21, RZ, RZ, R20 ;  /* 0x000000ffff157224 */ /* 0x000fe200078e0014 */
[----:B------:R-:W-:Y:S02]  /*2e40*/  CS2R R22, SRZ ;  /* 0x0000000000167805 */ /* 0x000fe4000001ff00 */
[----:B------:R-:W-:-:S09]  /*2e50*/  IADD3 R20, PT, PT, R20, 0x1, RZ ;  /* 0x0000000114147810 */ /* 0x000fd20007ffe0ff */
[----:B------:R-:W-:Y:S05]  /*2e60*/  @!P0 BRA `(.L_x_31) ;  /* 0x0000000000f48947 */ /* 0x000fea0003800000 */
[----:B------:R-:W-:Y:S02]  /*2e70*/  HFMA2 R22, -RZ, RZ, 0, 0 ;  /* 0x00000000ff167431 */ /* 0x000fe400000001ff */
[----:B------:R-:W-:-:S07]  /*2e80*/  IMAD.MOV.U32 R14, RZ, RZ, RZ ;  /* 0x000000ffff0e7224 */ /* 0x000fce00078e00ff */
.L_x_32:
[----:B01-34-:R-:W0:Y:S01]  /*2e90*/  LDC.64 R10, c[0x0][0x3d0] ;  /* 0x0000f400ff0a7b82 */ /* 0x01be220000000a00 */
[----:B--2---:R-:W-:-:S04]  /*2ea0*/  LEA R15, P0, R14, R21, 0x2 ;  /* 0x000000150e0f7211 */ /* 0x004fc800078010ff */
[----:B------:R-:W-:-:S03]  /*2eb0*/  IADD3.X R16, PT, PT, RZ, RZ, RZ, P0, !PT ;  /* 0x000000ffff107210 */ /* 0x000fc600007fe4ff */
[----:B------:R-:W1:Y:S01]  /*2ec0*/  LDC.64 R12, c[0x0][0x3e0] ;  /* 0x0000f800ff0c7b82 */ /* 0x000e620000000a00 */
[----:B0-----:R-:W-:-:S04]  /*2ed0*/  LEA R10, P0, R15, R10, 0x2 ;  /* 0x0000000a0f0a7211 */ /* 0x001fc800078010ff */
[----:B------:R-:W-:Y:S01]  /*2ee0*/  LEA.HI.X R11, R15, R11, R16, 0x2, P0 ;  /* 0x0000000b0f0b7211 */ /* 0x000fe200000f1410 */
[----:B-1----:R-:W-:-:S04]  /*2ef0*/  IMAD.WIDE.U32 R12, R14, 0x4, R12 ;  /* 0x000000040e0c7825 */ /* 0x002fc800078e000c */
[----:B------:R-:W2:Y:S04]  /*2f00*/  LDG.E R17, desc[UR16][R10.64+0x4] ;  /* 0x000004100a117981 */ /* 0x000ea8000c1e1900 */
[----:B------:R-:W2:Y:S04]  /*2f10*/  LDG.E R18, desc[UR16][R12.64] ;  /* 0x000000100c127981 */ /* 0x000ea8000c1e1900 */
[----:B------:R-:W3:Y:S04]  /*2f20*/  LDG.E R23, desc[UR16][R12.64+0x4] ;  /* 0x000004100c177981 */ /* 0x000ee8000c1e1900 */
[----:B------:R-:W3:Y:S04]  /*2f30*/  LDG.E R28, desc[UR16][R10.64+0x14] ;  /* 0x000014100a1c7981 */ /* 0x000ee8000c1e1900 */
[----:B------:R-:W4:Y:S04]  /*2f40*/  LDG.E R19, desc[UR16][R12.64+0x8] ;  /* 0x000008100c137981 */ /* 0x000f28000c1e1900 */
[----:B------:R-:W4:Y:S04]  /*2f50*/  LDG.E R24, desc[UR16][R10.64+0x24] ;  /* 0x000024100a187981 */ /* 0x000f28000c1e1900 */
[----:B------:R-:W5:Y:S04]  /*2f60*/  LDG.E R16, desc[UR16][R12.64+0xc] ;  /* 0x00000c100c107981 */ /* 0x000f68000c1e1900 */
[----:B------:R-:W5:Y:S04]  /*2f70*/  LDG.E R15, desc[UR16][R10.64+0x34] ;  /* 0x000034100a0f7981 */ /* 0x000f68000c1e1900 */
[----:B------:R-:W5:Y:S04]  /*2f80*/  LDG.E R25, desc[UR16][R12.64+0x10] ;  /* 0x000010100c197981 */ /* 0x000f68000c1e1900 */
[----:B------:R-:W5:Y:S04]  /*2f90*/  LDG.E R26, desc[UR16][R10.64+0x44] ;  /* 0x000044100a1a7981 */ /* 0x000f68000c1e1900 */
[----:B------:R-:W5:Y:S01]  /*2fa0*/  LDG.E R27, desc[UR16][R12.64+0x3c] ;  /* 0x00003c100c1b7981 */ /* 0x000f62000c1e1900 */
[----:B--2---:R-:W-:-:S03]  /*2fb0*/  FFMA R17, R17, R18, R22 ;  /* 0x0000001211117223 */ /* 0x004fc60000000016 */
[----:B------:R-:W2:Y:S04]  /*2fc0*/  LDG.E R18, desc[UR16][R10.64+0x54] ;  /* 0x000054100a127981 */ /* 0x000ea8000c1e1900 */
[----:B------:R-:W2:Y:S01]  /*2fd0*/  LDG.E R22, desc[UR16][R10.64+0x64] ;  /* 0x000064100a167981 */ /* 0x000ea2000c1e1900 */
[----:B---3--:R-:W-:-:S03]  /*2fe0*/  FFMA R23, R28, R23, R17 ;  /* 0x000000171c177223 */ /* 0x008fc60000000011 */
[----:B------:R-:W2:Y:S04]  /*2ff0*/  LDG.E R17, desc[UR16][R12.64+0x14] ;  /* 0x000014100c117981 */ /* 0x000ea8000c1e1900 */
[----:B------:R-:W3:Y:S01]  /*3000*/  LDG.E R28, desc[UR16][R12.64+0x38] ;  /* 0x000038100c1c7981 */ /* 0x000ee2000c1e1900 */
[----:B----4-:R-:W-:-:S03]  /*3010*/  FFMA R24, R24, R19, R23 ;  /* 0x0000001318187223 */ /* 0x010fc60000000017 */
[----:B------:R-:W4:Y:S04]  /*3020*/  LDG.E R19, desc[UR16][R12.64+0x18] ;  /* 0x000018100c137981 */ /* 0x000f28000c1e1900 */
[----:B------:R-:W3:Y:S01]  /*3030*/  LDG.E R23, desc[UR16][R12.64+0x1c] ;  /* 0x00001c100c177981 */ /* 0x000ee2000c1e1900 */
[----:B-----5:R-:W-:-:S03]  /*3040*/  FFMA R15, R15, R16, R24 ;  /* 0x000000100f0f7223 */ /* 0x020fc60000000018 */
[----:B------:R-:W3:Y:S04]  /*3050*/  LDG.E R24, desc[UR16][R10.64+0x74] ;  /* 0x000074100a187981 */ /* 0x000ee8000c1e1900 */
[----:B------:R-:W5:Y:S01]  /*3060*/  LDG.E R16, desc[UR16][R12.64+0x20] ;  /* 0x000020100c107981 */ /* 0x000f62000c1e1900 */
[----:B------:R-:W-:-:S03]  /*3070*/  FFMA R25, R26, R25, R15 ;  /* 0x000000191a197223 */ /* 0x000fc6000000000f */
[----:B------:R-:W5:Y:S01]  /*3080*/  LDG.E R15, desc[UR16][R10.64+0x84] ;  /* 0x000084100a0f7981 */ /* 0x000f62000c1e1900 */
[----:B--2---:R-:W-:-:S03]  /*3090*/  FFMA R25, R18, R17, R25 ;  /* 0x0000001112197223 */ /* 0x004fc60000000019 */
[----:B------:R-:W2:Y:S04]  /*30a0*/  LDG.E R18, desc[UR16][R12.64+0x24] ;  /* 0x000024100c127981 */ /* 0x000ea8000c1e1900 */
[----:B------:R-:W2:Y:S01]  /*30b0*/  LDG.E R17, desc[UR16][R10.64+0x94] ;  /* 0x000094100a117981 */ /* 0x000ea2000c1e1900 */
[----:B----4-:R-:W-:-:S03]  /*30c0*/  FFMA R25, R22, R19, R25 ;  /* 0x0000001316197223 */ /* 0x010fc60000000019 */
[----:B------:R-:W4:Y:S04]  /*30d0*/  LDG.E R19, desc[UR16][R12.64+0x28] ;  /* 0x000028100c137981 */ /* 0x000f28000c1e1900 */
[----:B------:R-:W4:Y:S01]  /*30e0*/  LDG.E R22, desc[UR16][R10.64+0xa4] ;  /* 0x0000a4100a167981 */ /* 0x000f22000c1e1900 */
[----:B---3--:R-:W-:-:S03]  /*30f0*/  FFMA R26, R24, R23, R25 ;  /* 0x00000017181a7223 */ /* 0x008fc60000000019 */
[----:B------:R-:W3:Y:S04]  /*3100*/  LDG.E R24, desc[UR16][R12.64+0x2c] ;  /* 0x00002c100c187981 */ /* 0x000ee8000c1e1900 */
[----:B------:R-:W3:Y:S01]  /*3110*/  LDG.E R23, desc[UR16][R10.64+0xb4] ;  /* 0x0000b4100a177981 */ /* 0x000ee2000c1e1900 */
[----:B-----5:R-:W-:-:S03]  /*3120*/  FFMA R26, R15, R16, R26 ;  /* 0x000000100f1a7223 */ /* 0x020fc6000000001a */
[----:B------:R-:W5:Y:S04]  /*3130*/  LDG.E R16, desc[UR16][R12.64+0x30] ;  /* 0x000030100c107981 */ /* 0x000f68000c1e1900 */
[----:B------:R-:W5:Y:S04]  /*3140*/  LDG.E R15, desc[UR16][R10.64+0xc4] ;  /* 0x0000c4100a0f7981 */ /* 0x000f68000c1e1900 */
[----:B------:R-:W5:Y:S01]  /*3150*/  LDG.E R25, desc[UR16][R12.64+0x34] ;  /* 0x000034100c197981 */ /* 0x000f62000c1e1900 */
[----:B--2---:R-:W-:-:S03]  /*3160*/  FFMA R29, R17, R18, R26 ;  /* 0x00000012111d7223 */ /* 0x004fc6000000001a */
[----:B------:R-:W2:Y:S04]  /*3170*/  LDG.E R18, desc[UR16][R10.64+0xd4] ;  /* 0x0000d4100a127981 */ /* 0x000ea8000c1e1900 */
[----:B------:R-:W2:Y:S04]  /*3180*/  LDG.E R17, desc[UR16][R10.64+0xe4] ;  /* 0x0000e4100a117981 */ /* 0x000ea8000c1e1900 */
[----:B------:R-:W2:Y:S01]  /*3190*/  LDG.E R26, desc[UR16][R10.64+0xf4] ;  /* 0x0000f4100a1a7981 */ /* 0x000ea2000c1e1900 */
[----:B----4-:R-:W-:Y:S01]  /*31a0*/  FFMA R22, R22, R19, R29 ;  /* 0x0000001316167223 */ /* 0x010fe2000000001d */
[----:B------:R-:W-:-:S03]  /*31b0*/  IADD3 R14, PT, PT, R14, 0x10, RZ ;  /* 0x000000100e0e7810 */ /* 0x000fc60007ffe0ff */
[----:B---3--:R-:W-:Y:S01]  /*31c0*/  FFMA R22, R23, R24, R22 ;  /* 0x0000001817167223 */ /* 0x008fe20000000016 */
[----:B------:R-:W-:-:S03]  /*31d0*/  ISETP.NE.AND P0, PT, R14, R7, PT ;  /* 0x000000070e00720c */ /* 0x000fc60003f05270 */
[----:B-----5:R-:W-:-:S04]  /*31e0*/  FFMA R15, R15, R16, R22 ;  /* 0x000000100f0f7223 */ /* 0x020fc80000000016 */
[----:B--2---:R-:W-:-:S04]  /*31f0*/  FFMA R18, R18, R25, R15 ;  /* 0x0000001912127223 */ /* 0x004fc8000000000f */
[----:B------:R-:W-:-:S04]  /*3200*/  FFMA R17, R17, R28, R18 ;  /* 0x0000001c11117223 */ /* 0x000fc80000000012 */
[----:B------:R-:W-:Y:S01]  /*3210*/  FFMA R22, R26, R27, R17 ;  /* 0x0000001b1a167223 */ /* 0x000fe20000000011 */
[----:B------:R-:W-:Y:S06]  /*3220*/  @P0 BRA `(.L_x_32) ;  /* 0xfffffffc00180947 */ /* 0x000fec000383ffff */
[----:B------:R-:W-:-:S07]  /*3230*/  IMAD.MOV.U32 R23, RZ, RZ, R7 ;  /* 0x000000ffff177224 */ /* 0x000fce00078e0007 */
.L_x_31:
[----:B------:R-:W-:-:S13]  /*3240*/  ISETP.NE.AND P0, PT, R5, RZ, PT ;  /* 0x000000ff0500720c */ /* 0x000fda0003f05270 */
[----:B------:R-:W-:Y:S05]  /*3250*/  @!P0 BRA `(.L_x_33) ;  /* 0x0000000800388947 */ /* 0x000fea0003800000 */
[----:B------:R-:W-:Y:S02]  /*3260*/  ISETP.GE.U32.AND P1, PT, R9, 0x7, PT ;  /* 0x000000070900780c */ /* 0x000fe40003f26070 */
[----:B------:R-:W-:-:S11]  /*3270*/  ISETP.NE.AND P0, PT, R3, RZ, PT ;  /* 0x000000ff0300720c */ /* 0x000fd60003f05270 */
[----:B------:R-:W-:Y:S05]  /*3280*/  @!P1 BRA `(.L_x_34) ;  /* 0x0000000400109947 */ /* 0x000fea0003800000 */
[----:B01-34-:R-:W0:Y:S01]  /*3290*/  LDC.64 R10, c[0x0][0x3d0] ;  /* 0x0000f400ff0a7b82 */ /* 0x01be220000000a00 */
[----:B------:R-:W-:-:S04]  /*32a0*/  SHF.L.U32 R18, R23, 0x2, RZ ;  /* 0x0000000217127819 */ /* 0x000fc800000006ff */
[----:B--2---:R-:W-:-:S03]  /*32b0*/  IADD3 R15, P1, PT, R18, R21, RZ ;  /* 0x00000015120f7210 */ /* 0x004fc60007f3e0ff */
[----:B------:R-:W1:Y:S01]  /*32c0*/  LDC.64 R12, c[0x0][0x3e0] ;  /* 0x0000f800ff0c7b82 */ /* 0x000e620000000a00 */
[----:B------:R-:W-:Y:S02]  /*32d0*/  IADD3.X R16, PT, PT, RZ, RZ, RZ, P1, !PT ;  /* 0x000000ffff107210 */ /* 0x000fe40000ffe4ff */
[----:B0-----:R-:W-:-:S04]  /*32e0*/  LEA R14, P1, R15, R10, 0x2 ;  /* 0x0000000a0f0e7211 */ /* 0x001fc800078210ff */
[----:B------:R-:W-:Y:S01]  /*32f0*/  LEA.HI.X R15, R15, R11, R16, 0x2, P1 ;  /* 0x0000000b0f0f7211 */ /* 0x000fe200008f1410 */
[----:B-1----:R-:W-:-:S04]  /*3300*/  IMAD.WIDE.U32 R12, R23, 0x4, R12 ;  /* 0x00000004170c7825 */ /* 0x002fc800078e000c */
[----:B------:R0:W2:Y:S04]  /*3310*/  LDG.E R29, desc[UR16][R14.64+0x4] ;  /* 0x000004100e1d7981 */ /* 0x0000a8000c1e1900 */
[----:B------:R-:W2:Y:S01]  /*3320*/  LDG.E R19, desc[UR16][R12.64] ;  /* 0x000000100c137981 */ /* 0x000ea2000c1e1900 */
[----:B------:R-:W-:-:S03]  /*3330*/  VIADD R16, R18, 0x4 ;  /* 0x0000000412107836 */ /* 0x000fc60000000000 */
[----:B------:R-:W3:Y:S02]  /*3340*/  LDG.E R27, desc[UR16][R12.64+0x4] ;  /* 0x000004100c1b7981 */ /* 0x000ee4000c1e1900 */
[----:B------:R-:W-:-:S04]  /*3350*/  IADD3 R17, P1, PT, R16, R21, RZ ;  /* 0x0000001510117210 */ /* 0x000fc80007f3e0ff */
[----:B------:R-:W-:Y:S02]  /*3360*/  IADD3.X R24, PT, PT, RZ, RZ, RZ, P1, !PT ;  /* 0x000000ffff187210 */ /* 0x000fe40000ffe4ff */
[----:B------:R-:W-:-:S04]  /*3370*/  LEA R16, P1, R17, R10, 0x2 ;  /* 0x0000000a11107211 */ /* 0x000fc800078210ff */
[----:B------:R-:W-:Y:S02]  /*3380*/  LEA.HI.X R17, R17, R11, R24, 0x2, P1 ;  /* 0x0000000b11117211 */ /* 0x000fe400008f1418 */
[----:B------:R-:W-:-:S03]  /*3390*/  IADD3 R24, PT, PT, R18, 0x8, RZ ;  /* 0x0000000812187810 */ /* 0x000fc60007ffe0ff */
[----:B------:R1:W3:Y:S01]  /*33a0*/  LDG.E R26, desc[UR16][R16.64+0x4] ;  /* 0x00000410101a7981 */ /* 0x0002e2000c1e1900 */
[----:B------:R-:W-:-:S05]  /*33b0*/  IADD3 R24, P1, PT, R24, R21, RZ ;  /* 0x0000001518187210 */ /* 0x000fca0007f3e0ff */
[----:B------:R-:W-:Y:S01]  /*33c0*/  IMAD.X R25, RZ, RZ, RZ, P1 ;  /* 0x000000ffff197224 */ /* 0x000fe200008e06ff */
[----:B0-----:R-:W-:-:S04]  /*33d0*/  LEA R14, P1, R24, R10, 0x2 ;  /* 0x0000000a180e7211 */ /* 0x001fc800078210ff */
[----:B------:R-:W-:Y:S02]  /*33e0*/  LEA.HI.X R15, R24, R11, R25, 0x2, P1 ;  /* 0x0000000b180f7211 */ /* 0x000fe400008f1419 */
[----:B------:R-:W4:Y:S04]  /*33f0*/  LDG.E R25, desc[UR16][R12.64+0x8] ;  /* 0x000008100c197981 */ /* 0x000f28000c1e1900 */
[----:B------:R0:W4:Y:S01]  /*3400*/  LDG.E R24, desc[UR16][R14.64+0x4] ;  /* 0x000004100e187981 */ /* 0x000122000c1e1900 */
[----:B------:R-:W-:-:S04]  /*3410*/  IADD3 R28, PT, PT, R18, 0xc, RZ ;  /* 0x0000000c121c7810 */ /* 0x000fc80007ffe0ff */
[----:B------:R-:W-:-:S04]  /*3420*/  IADD3 R28, P1, PT, R28, R21, RZ ;  /* 0x000000151c1c7210 */ /* 0x000fc80007f3e0ff */
[----:B-1----:R-:W-:Y:S02]  /*3430*/  IADD3.X R17, PT, PT, RZ, RZ, RZ, P1, !PT ;  /* 0x000000ffff117210 */ /* 0x002fe40000ffe4ff */
[----:B------:R-:W-:-:S04]  /*3440*/  LEA R16, P1, R28, R10, 0x2 ;  /* 0x0000000a1c107211 */ /* 0x000fc800078210ff */
[----:B------:R-:W-:Y:S01]  /*3450*/  LEA.HI.X R17, R28, R11, R17, 0x2, P1 ;  /* 0x0000000b1c117211 */ /* 0x000fe200008f1411 */
[----:B--2---:R-:W-:-:S04]  /*3460*/  FFMA R29, R29, R19, R22 ;  /* 0x000000131d1d7223 */ /* 0x004fc80000000016 */
[----:B------:R1:W2:Y:S04]  /*3470*/  LDG.E R19, desc[UR16][R16.64+0x4] ;  /* 0x0000041010137981 */ /* 0x0002a8000c1e1900 */
[----:B------:R-:W2:Y:S01]  /*3480*/  LDG.E R22, desc[UR16][R12.64+0xc] ;  /* 0x00000c100c167981 */ /* 0x000ea2000c1e1900 */
[----:B------:R-:W-:-:S05]  /*3490*/  VIADD R28, R18, 0x10 ;  /* 0x00000010121c7836 */ /* 0x000fca0000000000 */
[----:B------:R-:W-:-:S04]  /*34a0*/  IADD3 R28, P1, PT, R28, R21, RZ ;  /* 0x000000151c1c7210 */ /* 0x000fc80007f3e0ff */
[----:B0-----:R-:W-:Y:S02]  /*34b0*/  IADD3.X R15, PT, PT, RZ, RZ, RZ, P1, !PT ;  /* 0x000000ffff0f7210 */ /* 0x001fe40000ffe4ff */
[----:B------:R-:W-:-:S04]  /*34c0*/  LEA R14, P1, R28, R10, 0x2 ;  /* 0x0000000a1c0e7211 */ /* 0x000fc800078210ff */
[----:B------:R-:W-:Y:S02]  /*34d0*/  LEA.HI.X R15, R28, R11, R15, 0x2, P1 ;  /* 0x0000000b1c0f7211 */ /* 0x000fe400008f140f */
[----:B------:R-:W-:Y:S01]  /*34e0*/  IADD3 R28, PT, PT, R18, 0x14, RZ ;  /* 0x00000014121c7810 */ /* 0x000fe20007ffe0ff */
[----:B---3--:R-:W-:Y:S02]  /*34f0*/  FFMA R29, R26, R27, R29 ;  /* 0x0000001b1a1d7223 */ /* 0x008fe4000000001d */
[----:B------:R0:W3:Y:S01]  /*3500*/  LDG.E R26, desc[UR16][R14.64+0x4] ;  /* 0x000004100e1a7981 */ /* 0x0000e2000c1e1900 */
[----:B------:R-:W-:Y:S01]  /*3510*/  IADD3 R27, P1, PT, R28, R21, RZ ;  /* 0x000000151c1b7210 */ /* 0x000fe20007f3e0ff */
[C---:B------:R-:W-:Y:S01]  /*3520*/  VIADD R28, R18.reuse, 0x18 ;  /* 0x00000018121c7836 */ /* 0x040fe20000000000 */
[----:B------:R-:W-:Y:S02]  /*3530*/  IADD3 R18, PT, PT, R18, 0x1c, RZ ;  /* 0x0000001c12127810 */ /* 0x000fe40007ffe0ff */
[----:B-1----:R-:W-:-:S02]  /*3540*/  IADD3.X R17, PT, PT, RZ, RZ, RZ, P1, !PT ;  /* 0x000000ffff117210 */ /* 0x002fc40000ffe4ff */
[C---:B------:R-:W-:Y:S01]  /*3550*/  LEA R16, P1, R27.reuse, R10, 0x2 ;  /* 0x0000000a1b107211 */ /* 0x040fe200078210ff */
[----:B----4-:R-:W-:Y:S01]  /*3560*/  FFMA R24, R24, R25, R29 ;  /* 0x0000001918187223 */ /* 0x010fe2000000001d */
[----:B------:R-:W-:Y:S02]  /*3570*/  IADD3 R25, P2, PT, R28, R21, RZ ;  /* 0x000000151c197210 */ /* 0x000fe40007f5e0ff */
[----:B------:R-:W-:-:S03]  /*3580*/  LEA.HI.X R17, R27, R11, R17, 0x2, P1 ;  /* 0x0000000b1b117211 */ /* 0x000fc600008f1411 */
[----:B------:R-:W-:Y:S01]  /*3590*/  IMAD.X R28, RZ, RZ, RZ, P2 ;  /* 0x000000ffff1c7224 */ /* 0x000fe200010e06ff */
[CC--:B0-----:R-:W-:Y:S01]  /*35a0*/  LEA R14, P2, R25.reuse, R10.reuse, 0x2 ;  /* 0x0000000a190e7211 */ /* 0x0c1fe200078410ff */
[----:B------:R-:W4:Y:S01]  /*35b0*/  LDG.E R16, desc[UR16][R16.64+0x4] ;  /* 0x0000041010107981 */ /* 0x000f22000c1e1900 */
[----:B------:R-:W-:Y:S02]  /*35c0*/  IADD3 R18, P1, PT, R18, R21, RZ ;  /* 0x0000001512127210 */ /* 0x000fe40007f3e0ff */
[-C--:B------:R-:W-:Y:S02]  /*35d0*/  LEA.HI.X R15, R25, R11.reuse, R28, 0x2, P2 ;  /* 0x0000000b190f7211 */ /* 0x080fe400010f141c */
[----:B------:R-:W-:Y:S02]  /*35e0*/  IADD3.X R25, PT, PT, RZ, RZ, RZ, P1, !PT ;  /* 0x000000ffff197210 */ /* 0x000fe40000ffe4ff */
[C---:B------:R-:W-:Y:S02]  /*35f0*/  LEA R10, P2, R18.reuse, R10, 0x2 ;  /* 0x0000000a120a7211 */ /* 0x040fe400078410ff */
[----:B------:R-:W5:Y:S02]  /*3600*/  LDG.E R15, desc[UR16][R14.64+0x4] ;  /* 0x000004100e0f7981 */ /* 0x000f64000c1e1900 */
[----:B------:R-:W-:-:S02]  /*3610*/  LEA.HI.X R11, R18, R11, R25, 0x2, P2 ;  /* 0x0000000b120b7211 */ /* 0x000fc400010f1419 */
[----:B------:R-:W3:Y:S04]  /*3620*/  LDG.E R25, desc[UR16][R12.64+0x10] ;  /* 0x000010100c197981 */ /* 0x000ee8000c1e1900 */
[----:B------:R-:W4:Y:S04]  /*3630*/  LDG.E R18, desc[UR16][R12.64+0x14] ;  /* 0x000014100c127981 */ /* 0x000f28000c1e1900 */
[----:B------:R-:W5:Y:S01]  /*3640*/  LDG.E R11, desc[UR16][R10.64+0x4] ;  /* 0x000004100a0b7981 */ /* 0x000f62000c1e1900 */
[----:B--2---:R-:W-:-:S03]  /*3650*/  FFMA R19, R19, R22, R24 ;  /* 0x0000001613137223 */ /* 0x004fc60000000018 */
[----:B------:R-:W5:Y:S04]  /*3660*/  LDG.E R22, desc[UR16][R12.64+0x18] ;  /* 0x000018100c167981 */ /* 0x000f68000c1e1900 */
[----:B------:R-:W2:Y:S01]  /*3670*/  LDG.E R24, desc[UR16][R12.64+0x1c] ;  /* 0x00001c100c187981 */ /* 0x000ea2000c1e1900 */
[----:B------:R-:W-:Y:S01]  /*3680*/  IADD3 R23, PT, PT, R23, 0x8, RZ ;  /* 0x0000000817177810 */ /* 0x000fe20007ffe0ff */
[----:B---3--:R-:W-:-:S04]  /*3690*/  FFMA R19, R26, R25, R19 ;  /* 0x000000191a137223 */ /* 0x008fc80000000013 */
[----:B----4-:R-:W-:-:S04]  /*36a0*/  FFMA R18, R16, R18, R19 ;  /* 0x0000001210127223 */ /* 0x010fc80000000013 */
[----:B-----5:R-:W-:-:S04]  /*36b0*/  FFMA R22, R15, R22, R18 ;  /* 0x000000160f167223 */ /* 0x020fc80000000012 */
[----:B--2---:R-:W-:-:S07]  /*36c0*/  FFMA R22, R11, R24, R22 ;  /* 0x000000180b167223 */ /* 0x004fce0000000016 */
.L_x_34:
[----:B------:R-:W-:Y:S05]  /*36d0*/  @!P0 BRA `(.L_x_33) ;  /* 0x0000000400188947 */ /* 0x000fea0003800000 */
[----:B------:R-:W-:Y:S02]  /*36e0*/  ISETP.GE.U32.AND P1, PT, R8, 0x3, PT ;  /* 0x000000030800780c */ /* 0x000fe40003f26070 */
[----:B------:R-:W-:-:S11]  /*36f0*/  ISETP.NE.AND P0, PT, R4, RZ, PT ;  /* 0x000000ff0400720c */ /* 0x000fd60003f05270 */
[----:B------:R-:W-:Y:S05]  /*3700*/  @!P1 BRA `(.L_x_35) ;  /* 0x0000000000909947 */ /* 0x000fea0003800000 */
[----:B01-34-:R-:W0:Y:S01]  /*3710*/  LDC.64 R10, c[0x0][0x3d0] ;  /* 0x0000f400ff0a7b82 */ /* 0x01be220000000a00 */
[----:B------:R-:W-:-:S05]  /*3720*/  IMAD.SHL.U32 R12, R23, 0x4, RZ ;  /* 0x00000004170c7824 */ /* 0x000fca00078e00ff */
[CC--:B------:R-:W-:Y:S02]  /*3730*/  IADD3 R14, P1, PT, R12.reuse, R21.reuse, RZ ;  /* 0x000000150c0e7210 */ /* 0x0c0fe40007f3e0ff */
[----:B--2---:R-:W1:Y:S01]  /*3740*/  LDC.64 R18, c[0x0][0x3e0] ;  /* 0x0000f800ff127b82 */ /* 0x004e620000000a00 */
[C---:B------:R-:W-:Y:S02]  /*3750*/  IADD3 R24, PT, PT, R12.reuse, 0x4, RZ ;  /* 0x000000040c187810 */ /* 0x040fe40007ffe0ff */
[----:B------:R-:W-:Y:S01]  /*3760*/  IMAD.X R17, RZ, RZ, RZ, P1 ;  /* 0x000000ffff117224 */ /* 0x000fe200008e06ff */
[C---:B------:R-:W-:Y:S02]  /*3770*/  IADD3 R26, PT, PT, R12.reuse, 0x8, RZ ;  /* 0x000000080c1a7810 */ /* 0x040fe40007ffe0ff */
[----:B------:R-:W-:Y:S02]  /*3780*/  IADD3 R12, PT, PT, R12, 0xc, RZ ;  /* 0x0000000c0c0c7810 */ /* 0x000fe40007ffe0ff */
[----:B------:R-:W-:-:S02]  /*3790*/  IADD3 R13, P1, PT, R24, R21, RZ ;  /* 0x00000015180d7210 */ /* 0x000fc40007f3e0ff */
[----:B------:R-:W-:Y:S02]  /*37a0*/  IADD3 R15, P2, PT, R26, R21, RZ ;  /* 0x000000151a0f7210 */ /* 0x000fe40007f5e0ff */
[----:B------:R-:W-:-:S03]  /*37b0*/  IADD3.X R26, PT, PT, RZ, RZ, RZ, P1, !PT ;  /* 0x000000ffff1a7210 */ /* 0x000fc60000ffe4ff */
[----:B------:R-:W-:Y:S01]  /*37c0*/  IMAD.X R28, RZ, RZ, RZ, P2 ;  /* 0x000000ffff1c7224 */ /* 0x000fe200010e06ff */
[----:B0-----:R-:W-:-:S04]  /*37d0*/  LEA R16, P5, R14, R10, 0x2 ;  /* 0x0000000a0e107211 */ /* 0x001fc800078a10ff */
[----:B------:R-:W-:Y:S02]  /*37e0*/  LEA.HI.X R17, R14, R11, R17, 0x2, P5 ;  /* 0x0000000b0e117211 */ /* 0x000fe400028f1411 */
[----:B------:R-:W-:Y:S02]  /*37f0*/  IADD3 R24, P5, PT, R12, R21, RZ ;  /* 0x000000150c187210 */ /* 0x000fe40007fbe0ff */
[-C--:B------:R-:W-:Y:S01]  /*3800*/  LEA R12, P1, R13, R10.reuse, 0x2 ;  /* 0x0000000a0d0c7211 */ /* 0x080fe200078210ff */
[----:B-1----:R-:W-:Y:S01]  /*3810*/  IMAD.WIDE.U32 R18, R23, 0x4, R18 ;  /* 0x0000000417127825 */ /* 0x002fe200078e0012 */
[-C--:B------:R-:W-:Y:S01]  /*3820*/  LEA R14, P2, R15, R10.reuse, 0x2 ;  /* 0x0000000a0f0e7211 */ /* 0x080fe200078410ff */
[----:B------:R-:W2:Y:S01]  /*3830*/  LDG.E R17, desc[UR16][R16.64+0x4] ;  /* 0x0000041010117981 */ /* 0x000ea2000c1e1900 */
[----:B------:R-:W-:Y:S02]  /*3840*/  LEA.HI.X R13, R13, R11, R26, 0x2, P1 ;  /* 0x0000000b0d0d7211 */ /* 0x000fe400008f141a */
[----:B------:R-:W-:Y:S01]  /*3850*/  LEA R10, P1, R24, R10, 0x2 ;  /* 0x0000000a180a7211 */ /* 0x000fe200078210ff */
[----:B------:R-:W3:Y:S01]  /*3860*/  LDG.E R26, desc[UR16][R18.64+0x8] ;  /* 0x00000810121a7981 */ /* 0x000ee2000c1e1900 */
[----:B------:R-:W-:-:S02]  /*3870*/  IADD3.X R25, PT, PT, RZ, RZ, RZ, P5, !PT ;  /* 0x000000ffff197210 */ /* 0x000fc40002ffe4ff */
[-C--:B------:R-:W-:Y:S01]  /*3880*/  LEA.HI.X R15, R15, R11.reuse, R28, 0x2, P2 ;  /* 0x0000000b0f0f7211 */ /* 0x080fe200010f141c */
[----:B------:R-:W4:Y:S01]  /*3890*/  LDG.E R13, desc[UR16][R12.64+0x4] ;  /* 0x000004100c0d7981 */ /* 0x000f22000c1e1900 */
[----:B------:R-:W-:-:S03]  /*38a0*/  LEA.HI.X R11, R24, R11, R25, 0x2, P1 ;  /* 0x0000000b180b7211 */ /* 0x000fc600008f1419 */
[----:B------:R-:W2:Y:S04]  /*38b0*/  LDG.E R24, desc[UR16][R18.64] ;  /* 0x0000001012187981 */ /* 0x000ea8000c1e1900 */
[----:B------:R-:W4:Y:S04]  /*38c0*/  LDG.E R25, desc[UR16][R18.64+0x4] ;  /* 0x0000041012197981 */ /* 0x000f28000c1e1900 */
[----:B------:R-:W3:Y:S04]  /*38d0*/  LDG.E R15, desc[UR16][R14.64+0x4] ;  /* 0x000004100e0f7981 */ /* 0x000ee8000c1e1900 */
[----:B------:R-:W5:Y:S04]  /*38e0*/  LDG.E R11, desc[UR16][R10.64+0x4] ;  /* 0x000004100a0b7981 */ /* 0x000f68000c1e1900 */
[----:B------:R-:W5:Y:S01]  /*38f0*/  LDG.E R27, desc[UR16][R18.64+0xc] ;  /* 0x00000c10121b7981 */ /* 0x000f62000c1e1900 */
[----:B------:R-:W-:Y:S01]  /*3900*/  IADD3 R23, PT, PT, R23, 0x4, RZ ;  /* 0x0000000417177810 */ /* 0x000fe20007ffe0ff */
[----:B--2---:R-:W-:-:S04]  /*3910*/  FFMA R24, R17, R24, R22 ;  /* 0x0000001811187223 */ /* 0x004fc80000000016 */
[----:B----4-:R-:W-:-:S04]  /*3920*/  FFMA R24, R13, R25, R24 ;  /* 0x000000190d187223 */ /* 0x010fc80000000018 */
[----:B---3--:R-:W-:-:S04]  /*3930*/  FFMA R24, R15, R26, R24 ;  /* 0x0000001a0f187223 */ /* 0x008fc80000000018 */
[----:B-----5:R-:W-:-:S07]  /*3940*/  FFMA R22, R11, R27, R24 ;  /* 0x0000001b0b167223 */ /* 0x020fce0000000018 */
.L_x_35:
[----:B------:R-:W-:Y:S05]  /*3950*/  @!P0 BRA `(.L_x_33) ;  /* 0x0000000000788947 */ /* 0x000fea0003800000 */
[----:B01-34-:R-:W0:Y:S01]  /*3960*/  LDC.64 R10, c[0x0][0x3d0] ;  /* 0x0000f400ff0a7b82 */ /* 0x01be220000000a00 */
[----:B------:R-:W-:-:S05]  /*3970*/  IMAD.SHL.U32 R18, R23, 0x4, RZ ;  /* 0x0000000417127824 */ /* 0x000fca00078e00ff */
[----:B--2---:R-:W-:Y:S02]  /*3980*/  IADD3 R15, P0, PT, R18, R21, RZ ;  /* 0x00000015120f7210 */ /* 0x004fe40007f1e0ff */
[----:B------:R-:W1:Y:S02]  /*3990*/  LDC.64 R12, c[0x0][0x3e0] ;  /* 0x0000f800ff0c7b82 */ /* 0x000e640000000a00 */
[----:B------:R-:W-:Y:S02]  /*39a0*/  IADD3.X R16, PT, PT, RZ, RZ, RZ, P0, !PT ;  /* 0x000000ffff107210 */ /* 0x000fe400007fe4ff */
[----:B0-----:R-:W-:-:S04]  /*39b0*/  LEA R14, P0, R15, R10, 0x2 ;  /* 0x0000000a0f0e7211 */ /* 0x001fc800078010ff */
[----:B------:R-:W-:Y:S01]  /*39c0*/  LEA.HI.X R15, R15, R11, R16, 0x2, P0 ;  /* 0x0000000b0f0f7211 */ /* 0x000fe200000f1410 */
[----:B-1----:R-:W-:-:S05]  /*39d0*/  IMAD.WIDE.U32 R12, R23, 0x4, R12 ;  /* 0x00000004170c7825 */ /* 0x002fca00078e000c */
[----:B------:R-:W2:Y:S04]  /*39e0*/  LDG.E R15, desc[UR16][R14.64+0x4] ;  /* 0x000004100e0f7981 */ /* 0x000ea8000c1e1900 */
[----:B------:R-:W2:Y:S01]  /*39f0*/  LDG.E R16, desc[UR16][R12.64] ;  /* 0x000000100c107981 */ /* 0x000ea2000c1e1900 */
[----:B------:R-:W-:Y:S01]  /*3a00*/  ISETP.NE.AND P0, PT, R4, 0x1, PT ;  /* 0x000000010400780c */ /* 0x000fe20003f05270 */
[----:B--2---:R-:W-:-:S12]  /*3a10*/  FFMA R22, R15, R16, R22 ;  /* 0x000000100f167223 */ /* 0x004fd80000000016 */
[----:B------:R-:W-:Y:S05]  /*3a20*/  @!P0 BRA `(.L_x_33) ;  /* 0x0000000000448947 */ /* 0x000fea0003800000 */
[----:B------:R-:W-:Y:S02]  /*3a30*/  ISETP.NE.AND P0, PT, R4, 0x2, PT ;  /* 0x000000020400780c */ /* 0x000fe40003f05270 */
[----:B------:R-:W-:-:S04]  /*3a40*/  IADD3 R14, PT, PT, R18, 0x4, RZ ;  /* 0x00000004120e7810 */ /* 0x000fc80007ffe0ff */
[----:B------:R-:W-:-:S07]  /*3a50*/  IADD3 R15, P1, PT, R14, R21, RZ ;  /* 0x000000150e0f7210 */ /* 0x000fce0007f3e0ff */
[----:B------:R-:W-:Y:S01]  /*3a60*/  @P0 VIADD R16, R18, 0x8 ;  /* 0x0000000812100836 */ /* 0x000fe20000000000 */
[----:B------:R-:W-:Y:S02]  /*3a70*/  IADD3.X R18, PT, PT, RZ, RZ, RZ, P1, !PT ;  /* 0x000000ffff127210 */ /* 0x000fe40000ffe4ff */
[CC--:B------:R-:W-:Y:S02]  /*3a80*/  LEA R14, P1, R15.reuse, R10.reuse, 0x2 ;  /* 0x0000000a0f0e7211 */ /* 0x0c0fe400078210ff */
[----:B------:R-:W-:Y:S02]  /*3a90*/  @P0 IADD3 R17, P2, PT, R16, R21, RZ ;  /* 0x0000001510110210 */ /* 0x000fe40007f5e0ff */
[----:B------:R-:W-:Y:S01]  /*3aa0*/  LEA.HI.X R15, R15, R11, R18, 0x2, P1 ;  /* 0x0000000b0f0f7211 */ /* 0x000fe200008f1412 */
[----:B------:R-:W2:Y:S01]  /*3ab0*/  LDG.E R16, desc[UR16][R12.64+0x4] ;  /* 0x000004100c107981 */ /* 0x000ea2000c1e1900 */
[----:B------:R-:W-:Y:S02]  /*3ac0*/  @P0 LEA R10, P1, R17, R10, 0x2 ;  /* 0x0000000a110a0211 */ /* 0x000fe400078210ff */
[----:B------:R-:W-:-:S02]  /*3ad0*/  @P0 IADD3.X R18, PT, PT, RZ, RZ, RZ, P2, !PT ;  /* 0x000000ffff120210 */ /* 0x000fc400017fe4ff */
[----:B------:R-:W2:Y:S02]  /*3ae0*/  LDG.E R15, desc[UR16][R14.64+0x4] ;  /* 0x000004100e0f7981 */ /* 0x000ea4000c1e1900 */
[----:B------:R-:W-:Y:S02]  /*3af0*/  @P0 LEA.HI.X R11, R17, R11, R18, 0x2, P1 ;  /* 0x0000000b110b0211 */ /* 0x000fe400008f1412 */
[----:B------:R-:W3:Y:S04]  /*3b00*/  @P0 LDG.E R17, desc[UR16][R12.64+0x8] ;  /* 0x000008100c110981 */ /* 0x000ee8000c1e1900 */
[----:B------:R-:W3:Y:S01]  /*3b10*/  @P0 LDG.E R11, desc[UR16][R10.64+0x4] ;  /* 0x000004100a0b0981 */ /* 0x000ee2000c1e1900 */
[----:B--2---:R-:W-:-:S04]  /*3b20*/  FFMA R22, R15, R16, R22 ;  /* 0x000000100f167223 */ /* 0x004fc80000000016 */
[----:B---3--:R-:W-:-:S07]  /*3b30*/  @P0 FFMA R22, R11, R17, R22 ;  /* 0x000000110b160223 */ /* 0x008fce0000000016 */
.L_x_33:
[----:B01-34-:R-:W0:Y:S01]  /*3b40*/  LDC.64 R12, c[0x0][0x3c0] ;  /* 0x0000f000ff0c7b82 */ /* 0x01be220000000a00 */
[----:B------:R-:W1:Y:S07]  /*3b50*/  LDCU UR10, c[0x0][0x3b0] ;  /* 0x00007600ff0a77ac */ /* 0x000e6e0008000800 */
[----:B------:R-:W3:Y:S01]  /*3b60*/  LDC.64 R10, c[0x0][0x3e8] ;  /* 0x0000fa00ff0a7b82 */ /* 0x000ee20000000a00 */
[----:B0-----:R-:W-:-:S06]  /*3b70*/  IMAD.WIDE.U32 R12, R21, 0x4, R12 ;  /* 0x00000004150c7825 */ /* 0x001fcc00078e000c */
[----:B------:R-:W2:Y:S01]  /*3b80*/  LDG.E R12, desc[UR16][R12.64] ;  /* 0x000000100c0c7981 */ /* 0x000ea2000c1e1900 */
[----:B-1----:R-:W-:Y:S01]  /*3b90*/  ISETP.NE.AND P0, PT, R20, UR10, PT ;  /* 0x0000000a14007c0c */ /* 0x002fe2000bf05270 */
[----:B---3--:R-:W-:Y:S01]  /*3ba0*/  IMAD.WIDE.U32 R10, R21, 0x4, R10 ;  /* 0x00000004150a7825 */ /* 0x008fe200078e000a */
[----:B--2---:R-:W-:Y:S02]  /*3bb0*/  I2FP.F32.S32 R15, R12 ;  /* 0x0000000c000f7245 */ /* 0x004fe40000201400 */
[----:B------:R-:W-:-:S03]  /*3bc0*/  IADD3 R14, PT, PT, -R12, 0x1, RZ ;  /* 0x000000010c0e7810 */ /* 0x000fc60007ffe1ff */
[----:B------:R-:W-:Y:S01]  /*3bd0*/  FMUL R15, R15, R22 ;  /* 0x000000160f0f7220 */ /* 0x000fe20000400000 */
[----:B------:R-:W-:-:S05]  /*3be0*/  I2FP.F32.S32 R14, R14 ;  /* 0x0000000e000e7245 */ /* 0x000fca0000201400 */
[----:B------:R-:W-:-:S05]  /*3bf0*/  FMUL R15, R15, R14 ;  /* 0x0000000e0f0f7220 */ /* 0x000fca0000400000 */
[----:B------:R0:W-:Y:S01]  /*3c00*/  STG.E desc[UR16][R10.64], R15 ;  /* 0x0000000f0a007986 */ /* 0x0001e2000c101910 */
[----:B------:R-:W-:Y:S05]  /*3c10*/  @!P0 BRA `(.L_x_29) ;  /* 0x0000000800308947 */ /* 0x000fea0003800000 */
[----:B------:R-:W-:Y:S05]  /*3c20*/  BRA `(.L_x_36) ;  /* 0xfffffff0007c7947 */ /* 0x000fea000383ffff */
.L_x_30:
[----:B------:R-:W-:Y:S01]  /*3c30*/  UISETP.GE.U32.AND UP1, UPT, UR10, 0x8, UPT ;  /* 0x000000080a00788c */ /* 0x000fe2000bf26070 */
[----:B01-34-:R-:W-:-:S08]  /*3c40*/  IMAD.MOV.U32 R10, RZ, RZ, RZ ;  /* 0x000000ffff0a7224 */ /* 0x01bfd000078e00ff */
[----:B------:R-:W-:Y:S05]  /*3c50*/  BRA.U !UP1, `(.L_x_37) ;  /* 0x0000000509047547 */ /* 0x000fea000b800000 */
[----:B------:R-:W0:Y:S01]  /*3c60*/  LDC.64 R10, c[0x0][0x3c0] ;  /* 0x0000f000ff0a7b82 */ /* 0x000e220000000a00 */
[----:B--2---:R-:W-:-:S07]  /*3c70*/  MOV R19, RZ ;  /* 0x000000ff00137202 */ /* 0x004fce0000000f00 */
[----:B------:R-:W1:Y:S02]  /*3c80*/  LDC.64 R12, c[0x0][0x3e8] ;  /* 0x0000fa00ff0c7b82 */ /* 0x000e640000000a00 */
.L_x_38:
[----:B0-----:R-:W-:-:S05]  /*3c90*/  IMAD.WIDE.U32 R14, R19, 0x4, R10 ;  /* 0x00000004130e7825 */ /* 0x001fca00078e000a */
[----:B--2---:R-:W2:Y:S02]  /*3ca0*/  LDG.E R16, desc[UR16][R14.64] ;  /* 0x000000100e107981 */ /* 0x004ea4000c1e1900 */
[----:B--2---:R-:W-:Y:S02]  /*3cb0*/  I2FP.F32.S32 R17, R16 ;  /* 0x0000001000117245 */ /* 0x004fe40000201400 */
[----:B------:R-:W-:Y:S02]  /*3cc0*/  IADD3 R16, PT, PT, -R16, 0x1, RZ ;  /* 0x0000000110107810 */ /* 0x000fe40007ffe1ff */
[----:B------:R-:W-:Y:S02]  /*3cd0*/  LOP3.LUT R18, RZ, 0x80000000, R17, 0xb8, !PT ;  /* 0x80000000ff127812 */ /* 0x000fe400078eb811 */
[----:B------:R-:W-:Y:S01]  /*3ce0*/  I2FP.F32.S32 R21, R16 ;  /* 0x0000001000157245 */ /* 0x000fe20000201400 */
[----:B-1----:R-:W-:-:S04]  /*3cf0*/  IMAD.WIDE.U32 R16, R19, 0x4, R12 ;  /* 0x0000000413107825 */ /* 0x002fc800078e000c */
[----:B------:R-:W-:-:S05]  /*3d00*/  FMUL R21, R18, R21 ;  /* 0x0000001512157220 */ /* 0x000fca0000400000 */
[----:B------:R0:W-:Y:S04]  /*3d10*/  STG.E desc[UR16][R16.64], R21 ;  /* 0x0000001510007986 */ /* 0x0001e8000c101910 */
[----:B------:R-:W2:Y:S02]  /*3d20*/  LDG.E R18, desc[UR16][R14.64+0x4] ;  /* 0x000004100e127981 */ /* 0x000ea4000c1e1900 */
[----:B--2---:R-:W-:Y:S02]  /*3d30*/  I2FP.F32.S32 R20, R18 ;  /* 0x0000001200147245 */ /* 0x004fe40000201400 */
[----:B------:R-:W-:Y:S02]  /*3d40*/  IADD3 R18, PT, PT, -R18, 0x1, RZ ;  /* 0x0000000112127810 */ /* 0x000fe40007ffe1ff */
[----:B------:R-:W-:-:S02]  /*3d50*/  LOP3.LUT R20, RZ, 0x80000000, R20, 0xb8, !PT ;  /* 0x80000000ff147812 */ /* 0x000fc400078eb814 */
[----:B------:R-:W-:-:S05]  /*3d60*/  I2FP.F32.S32 R23, R18 ;  /* 0x0000001200177245 */ /* 0x000fca0000201400 */
[----:B------:R-:W-:-:S05]  /*3d70*/  FMUL R23, R20, R23 ;  /* 0x0000001714177220 */ /* 0x000fca0000400000 */
[----:B------:R1:W-:Y:S04]  /*3d80*/  STG.E desc[UR16][R16.64+0x4], R23 ;  /* 0x0000041710007986 */ /* 0x0003e8000c101910 */
[----:B------:R-:W2:Y:S02]  /*3d90*/  LDG.E R18, desc[UR16][R14.64+0x8] ;  /* 0x000008100e127981 */ /* 0x000ea4000c1e1900 */
[----:B--2---:R-:W-:Y:S02]  /*3da0*/  I2FP.F32.S32 R20, R18 ;  /* 0x0000001200147245 */ /* 0x004fe40000201400 */
[----:B------:R-:W-:Y:S02]  /*3db0*/  IADD3 R18, PT, PT, -R18, 0x1, RZ ;  /* 0x0000000112127810 */ /* 0x000fe40007ffe1ff */
[----:B------:R-:W-:-:S02]  /*3dc0*/  LOP3.LUT R20, RZ, 0x80000000, R20, 0xb8, !PT ;  /* 0x80000000ff147812 */ /* 0x000fc400078eb814 */
[----:B0-----:R-:W-:-:S05]  /*3dd0*/  I2FP.F32.S32 R21, R18 ;  /* 0x0000001200157245 */ /* 0x001fca0000201400 */
[----:B------:R-:W-:-:S05]  /*3de0*/  FMUL R21, R20, R21 ;  /* 0x0000001514157220 */ /* 0x000fca0000400000 */
[----:B------:R0:W-:Y:S04]  /*3df0*/  STG.E desc[UR16][R16.64+0x8], R21 ;  /* 0x0000081510007986 */ /* 0x0001e8000c101910 */
[----:B------:R-:W2:Y:S02]  /*3e00*/  LDG.E R18, desc[UR16][R14.64+0xc] ;  /* 0x00000c100e127981 */ /* 0x000ea4000c1e1900 */
[----:B--2---:R-:W-:Y:S02]  /*3e10*/  I2FP.F32.S32 R20, R18 ;  /* 0x0000001200147245 */ /* 0x004fe40000201400 */
[----:B------:R-:W-:Y:S02]  /*3e20*/  IADD3 R18, PT, PT, -R18, 0x1, RZ ;  /* 0x0000000112127810 */ /* 0x000fe40007ffe1ff */
[----:B------:R-:W-:-:S02]  /*3e30*/  LOP3.LUT R20, RZ, 0x80000000, R20, 0xb8, !PT ;  /* 0x80000000ff147812 */ /* 0x000fc400078eb814 */
[----:B-1----:R-:W-:-:S05]  /*3e40*/  I2FP.F32.S32 R23, R18 ;  /* 0x0000001200177245 */ /* 0x002fca0000201400 */
        /* <DEDUP_REMOVED lines=23> */
[----:B------:R-:W3:Y:S01]  /*3fc0*/  LDG.E R18, desc[UR16][R14.64+0x1c] ;  /* 0x00001c100e127981 */ /* 0x000ee2000c1e1900 */
[----:B------:R-:W-:-:S04]  /*3fd0*/  IADD3 R19, PT, PT, R19, 0x8, RZ ;  /* 0x0000000813137810 */ /* 0x000fc80007ffe0ff */
[----:B------:R-:W-:Y:S02]  /*3fe0*/  ISETP.NE.AND P0, PT, R19, UR18, PT ;  /* 0x0000001213007c0c */ /* 0x000fe4000bf05270 */
[----:B---3--:R-:W-:Y:S02]  /*3ff0*/  I2FP.F32.S32 R20, R18 ;  /* 0x0000001200147245 */ /* 0x008fe40000201400 */
[----:B------:R-:W-:Y:S02]  /*4000*/  IADD3 R18, PT, PT, -R18, 0x1, RZ ;  /* 0x0000000112127810 */ /* 0x000fe40007ffe1ff */
[----:B------:R-:W-:Y:S02]  /*4010*/  LOP3.LUT R20, RZ, 0x80000000, R20, 0xb8, !PT ;  /* 0x80000000ff147812 */ /* 0x000fe400078eb814 */
[----:B-1----:R-:W-:-:S05]  /*4020*/  I2FP.F32.S32 R23, R18 ;  /* 0x0000001200177245 */ /* 0x002fca0000201400 */
[----:B------:R-:W-:-:S05]  /*4030*/  FMUL R23, R20, R23 ;  /* 0x0000001714177220 */ /* 0x000fca0000400000 */
[----:B------:R2:W-:Y:S01]  /*4040*/  STG.E desc[UR16][R16.64+0x1c], R23 ;  /* 0x00001c1710007986 */ /* 0x0005e2000c101910 */
[----:B------:R-:W-:Y:S05]  /*4050*/  @P0 BRA `(.L_x_38) ;  /* 0xfffffffc000c0947 */ /* 0x000fea000383ffff */
[----:B------:R-:W-:-:S07]  /*4060*/  IMAD.U32 R10, RZ, RZ, UR18 ;  /* 0x00000012ff0a7e24 */ /* 0x000fce000f8e00ff */
.L_x_37:
[----:B------:R-:W-:-:S09]  /*4070*/  UISETP.NE.AND UP1, UPT, UR21, URZ, UPT ;  /* 0x000000ff1500728c */ /* 0x000fd2000bf25270 */
[----:B------:R-:W-:Y:S05]  /*4080*/  BRA.U !UP1, `(.L_x_29) ;  /* 0x0000000509147547 */ /* 0x000fea000b800000 */
[----:B------:R-:W-:Y:S02]  /*4090*/  UISETP.GE.U32.AND UP1, UPT, UR26, 0x3, UPT ;  /* 0x000000031a00788c */ /* 0x000fe4000bf26070 */
[----:B------:R-:W-:-:S07]  /*40a0*/  UISETP.NE.AND UP2, UPT, UR20, URZ, UPT ;  /* 0x000000ff1400728c */ /* 0x000fce000bf45270 */
[----:B------:R-:W-:Y:S05]  /*40b0*/  BRA.U !UP1, `(.L_x_39) ;  /* 0x0000000109847547 */ /* 0x000fea000b800000 */
[----:B------:R-:W0:Y:S08]  /*40c0*/  LDC.64 R12, c[0x0][0x3c0] ;  /* 0x0000f000ff0c7b82 */ /* 0x000e300000000a00 */
[----:B--2---:R-:W1:Y:S01]  /*40d0*/  LDC.64 R14, c[0x0][0x3e8] ;  /* 0x0000fa00ff0e7b82 */ /* 0x004e620000000a00 */
[----:B0-----:R-:W-:-:S05]  /*40e0*/  IMAD.WIDE.U32 R12, R10, 0x4, R12 ;  /* 0x000000040a0c7825 */ /* 0x001fca00078e000c */
[----:B------:R-:W2:Y:S01]  /*40f0*/  LDG.E R11, desc[UR16][R12.64] ;  /* 0x000000100c0b7981 */ /* 0x000ea2000c1e1900 */
[----:B-1----:R-:W-:Y:S01]  /*4100*/  IMAD.WIDE.U32 R14, R10, 0x4, R14 ;  /* 0x000000040a0e7825 */ /* 0x002fe200078e000e */
[----:B--2---:R-:W-:Y:S02]  /*4110*/  I2FP.F32.S32 R16, R11 ;  /* 0x0000000b00107245 */ /* 0x004fe40000201400 */
[----:B------:R-:W-:Y:S02]  /*4120*/  IADD3 R11, PT, PT, -R11, 0x1, RZ ;  /* 0x000000010b0b7810 */ /* 0x000fe40007ffe1ff */
[----:B------:R-:W-:Y:S02]  /*4130*/  LOP3.LUT R16, RZ, 0x80000000, R16, 0xb8, !PT ;  /* 0x80000000ff107812 */ /* 0x000fe400078eb810 */
[----:B------:R-:W-:-:S05]  /*4140*/  I2FP.F32.S32 R11, R11 ;  /* 0x0000000b000b7245 */ /* 0x000fca0000201400 */
        /* <DEDUP_REMOVED lines=16> */
[----:B------:R-:W2:Y:S01]  /*4250*/  LDG.E R16, desc[UR16][R12.64+0xc] ;  /* 0x00000c100c107981 */ /* 0x000ea2000c1e1900 */
[----:B------:R-:W-:Y:S02]  /*4260*/  IADD3 R10, PT, PT, R10, 0x4, RZ ;  /* 0x000000040a0a7810 */ /* 0x000fe40007ffe0ff */
[----:B--2---:R-:W-:Y:S02]  /*4270*/  I2FP.F32.S32 R18, R16 ;  /* 0x0000001000127245 */ /* 0x004fe40000201400 */
[----:B------:R-:W-:Y:S02]  /*4280*/  IADD3 R16, PT, PT, -R16, 0x1, RZ ;  /* 0x0000000110107810 */ /* 0x000fe40007ffe1ff */
[----:B------:R-:W-:-:S02]  /*4290*/  LOP3.LUT R18, RZ, 0x80000000, R18, 0xb8, !PT ;  /* 0x80000000ff127812 */ /* 0x000fc400078eb812 */
[----:B-1----:R-:W-:-:S05]  /*42a0*/  I2FP.F32.S32 R17, R16 ;  /* 0x0000001000117245 */ /* 0x002fca0000201400 */
[----:B------:R-:W-:-:S05]  /*42b0*/  FMUL R17, R18, R17 ;  /* 0x0000001112117220 */ /* 0x000fca0000400000 */
[----:B------:R0:W-:Y:S02]  /*42c0*/  STG.E desc[UR16][R14.64+0xc], R17 ;  /* 0x00000c110e007986 */ /* 0x0001e4000c101910 */
.L_x_39:
[----:B------:R-:W-:Y:S05]  /*42d0*/  BRA.U !UP2, `(.L_x_29) ;  /* 0x000000010a807547 */ /* 0x000fea000b800000 */
[----:B------:R-:W-:-:S13]  /*42e0*/  ISETP.NE.AND P0, PT, RZ, UR27, PT ;  /* 0x0000001bff007c0c */ /* 0x000fda000bf05270 */
[----:B------:R-:W1:Y:S08]  /*42f0*/  @P0 LDC.64 R12, c[0x0][0x3c0] ;  /* 0x0000f000ff0c0b82 */ /* 0x000e700000000a00 */
[----:B0-2---:R-:W0:Y:S01]  /*4300*/  @P0 LDC.64 R14, c[0x0][0x3e8] ;  /* 0x0000fa00ff0e0b82 */ /* 0x005e220000000a00 */
[----:B-1----:R-:W-:-:S05]  /*4310*/  @P0 IMAD.WIDE.U32 R12, R10, 0x4, R12 ;  /* 0x000000040a0c0825 */ /* 0x002fca00078e000c */
[----:B------:R-:W2:Y:S01]  /*4320*/  @P0 LDG.E R11, desc[UR16][R12.64] ;  /* 0x000000100c0b0981 */ /* 0x000ea2000c1e1900 */
[----:B0-----:R-:W-:Y:S01]  /*4330*/  @P0 IMAD.WIDE.U32 R14, R10, 0x4, R14 ;  /* 0x000000040a0e0825 */ /* 0x001fe200078e000e */
[----:B------:R-:W-:Y:S02]  /*4340*/  ISETP.NE.AND P1, PT, RZ, UR7, PT ;  /* 0x00000007ff007c0c */ /* 0x000fe4000bf25270 */
[----:B--2---:R-:W-:Y:S02]  /*4350*/  @P0 I2FP.F32.S32 R16, R11 ;  /* 0x0000000b00100245 */ /* 0x004fe40000201400 */
[----:B------:R-:W-:Y:S02]  /*4360*/  @P0 IADD3 R11, PT, PT, -R11, 0x1, RZ ;  /* 0x000000010b0b0810 */ /* 0x000fe40007ffe1ff */
[----:B------:R-:W-:Y:S02]  /*4370*/  @P0 LOP3.LUT R16, RZ, 0x80000000, R16, 0xb8, !PT ;  /* 0x80000000ff100812 */ /* 0x000fe400078eb810 */
[----:B------:R-:W-:-:S05]  /*4380*/  @P0 I2FP.F32.S32 R11, R11 ;  /* 0x0000000b000b0245 */ /* 0x000fca0000201400 */
[----:B------:R-:W-:Y:S02]  /*4390*/  @P0 FMUL R11, R16, R11 ;  /* 0x0000000b100b0220 */ /* 0x000fe40000400000 */
[----:B------:R-:W0:Y:S03]  /*43a0*/  @P1 LDC.64 R16, c[0x0][0x3c0] ;  /* 0x0000f000ff101b82 */ /* 0x000e260000000a00 */
[----:B------:R1:W-:Y:S04]  /*43b0*/  @P0 STG.E desc[UR16][R14.64], R11 ;  /* 0x0000000b0e000986 */ /* 0x0003e8000c101910 */
[----:B------:R2:W3:Y:S01]  /*43c0*/  @P0 LDG.E R18, desc[UR16][R12.64+0x4] ;  /* 0x000004100c120981 */ /* 0x0004e2000c1e1900 */
[----:B------:R-:W-:Y:S01]  /*43d0*/  @P0 IADD3 R10, PT, PT, R10, 0x2, RZ ;  /* 0x000000020a0a0810 */ /* 0x000fe20007ffe0ff */
[----:B--2---:R-:W2:Y:S04]  /*43e0*/  @P1 LDC.64 R12, c[0x0][0x3e8] ;  /* 0x0000fa00ff0c1b82 */ /* 0x004ea80000000a00 */
[----:B0-----:R-:W-:Y:S01]  /*43f0*/  @P1 IMAD.WIDE.U32 R16, R10, 0x4, R16 ;  /* 0x000000040a101825 */ /* 0x001fe200078e0010 */
[----:B---3--:R-:W-:-:S02]  /*4400*/  @P0 I2FP.F32.S32 R19, R18 ;  /* 0x0000001200130245 */ /* 0x008fc40000201400 */
[----:B------:R-:W-:Y:S02]  /*4410*/  @P0 IADD3 R18, PT, PT, -R18, 0x1, RZ ;  /* 0x0000000112120810 */ /* 0x000fe40007ffe1ff */
[----:B------:R-:W-:Y:S02]  /*4420*/  @P0 LOP3.LUT R19, RZ, 0x80000000, R19, 0xb8, !PT ;  /* 0x80000000ff130812 */ /* 0x000fe400078eb813 */
[----:B------:R-:W-:-:S05]  /*4430*/  @P0 I2FP.F32.S32 R18, R18 ;  /* 0x0000001200120245 */ /* 0x000fca0000201400 */
[----:B------:R-:W-:-:S05]  /*4440*/  @P0 FMUL R19, R19, R18 ;  /* 0x0000001213130220 */ /* 0x000fca0000400000 */
[----:B------:R0:W-:Y:S04]  /*4450*/  @P0 STG.E desc[UR16][R14.64+0x4], R19 ;  /* 0x000004130e000986 */ /* 0x0001e8000c101910 */
[----:B------:R-:W1:Y:S01]  /*4460*/  @P1 LDG.E R16, desc[UR16][R16.64] ;  /* 0x0000001010101981 */ /* 0x000e62000c1e1900 */
[----:B--2---:R-:W-:Y:S01]  /*4470*/  @P1 IMAD.WIDE.U32 R12, R10, 0x4, R12 ;  /* 0x000000040a0c1825 */ /* 0x004fe200078e000c */
[----:B-1----:R-:W-:Y:S02]  /*4480*/  @P1 I2FP.F32.S32 R11, R16 ;  /* 0x00000010000b1245 */ /* 0x002fe40000201400 */
[----:B------:R-:W-:Y:S02]  /*4490*/  @P1 IADD3 R18, PT, PT, -R16, 0x1, RZ ;  /* 0x0000000110121810 */ /* 0x000fe40007ffe1ff */
[----:B------:R-:W-:-:S02]  /*44a0*/  @P1 LOP3.LUT R11, RZ, 0x80000000, R11, 0xb8, !PT ;  /* 0x80000000ff0b1812 */ /* 0x000fc400078eb80b */
[----:B------:R-:W-:-:S05]  /*44b0*/  @P1 I2FP.F32.S32 R18, R18 ;  /* 0x0000001200121245 */ /* 0x000fca0000201400 */
[----:B------:R-:W-:-:S05]  /*44c0*/  @P1 FMUL R11, R11, R18 ;  /* 0x000000120b0b1220 */ /* 0x000fca0000400000 */
[----:B------:R0:W-:Y:S02]  /*44d0*/  @P1 STG.E desc[UR16][R12.64], R11 ;  /* 0x0000000b0c001986 */ /* 0x0001e4000c101910 */
.L_x_29:
[----:B------:R-:W-:Y:S05]  /*44e0*/  @!P4 BRA `(.L_x_40) ;  /* 0x0000000c0010c947 */ /* 0x000fea0003800000 */
[----:B------:R-:W-:Y:S01]  /*44f0*/  ISETP.GE.U32.AND P0, PT, R0, 0xf, PT ;  /* 0x0000000f0000780c */ /* 0x000fe20003f06070 */
[----:B------:R-:W-:-:S12]  /*4500*/  IMAD.MOV.U32 R20, RZ, RZ, RZ ;  /* 0x000000ffff147224 */ /* 0x000fd800078e00ff */
[----:B------:R-:W-:Y:S05]  /*4510*/  @!P0 BRA `(.L_x_41) ;  /* 0x00000004002c8947 */ /* 0x000fea0003800000 */
[----:B0-----:R-:W-:Y:S01]  /*4520*/  HFMA2 R14, -RZ, RZ, 0, 0 ;  /* 0x00000000ff0e7431 */ /* 0x001fe200000001ff */
[----:B------:R-:W0:Y:S06]  /*4530*/  LDCU UR5, c[0x0][0x394] ;  /* 0x00007280ff0577ac */ /* 0x000e2c0008000800 */
.L_x_42:
[----:B-1-34-:R-:W1:Y:S01]  /*4540*/  LDC.64 R10, c[0x0][0x3d0] ;  /* 0x0000f400ff0a7b82 */ /* 0x01ae620000000a00 */
[----:B--2---:R-:W-:-:S07]  /*4550*/  SHF.L.U32 R15, R14, 0x2, RZ ;  /* 0x000000020e0f7819 */ /* 0x004fce00000006ff */
[----:B------:R-:W2:Y:S01]  /*4560*/  LDC.64 R12, c[0x0][0x3e0] ;  /* 0x0000f800ff0c7b82 */ /* 0x000ea20000000a00 */
[----:B-1----:R-:W-:-:S05]  /*4570*/  IMAD.WIDE.U32 R10, R15, 0x4, R10 ;  /* 0x000000040f0a7825 */ /* 0x002fca00078e000a */
[----:B------:R-:W0:Y:S01]  /*4580*/  LDG.E R15, desc[UR16][R10.64] ;  /* 0x000000100a0f7981 */ /* 0x000e22000c1e1900 */
[----:B--2---:R-:W-:-:S05]  /*4590*/  IMAD.WIDE.U32 R12, R14, 0x4, R12 ;  /* 0x000000040e0c7825 */ /* 0x004fca00078e000c */
[----:B------:R-:W0:Y:S02]  /*45a0*/  LDG.E R16, desc[UR16][R12.64] ;  /* 0x000000100c107981 */ /* 0x000e24000c1e1900 */
[----:B0-----:R-:W-:Y:S02]  /*45b0*/  FFMA R15, -R16, UR5, R15 ;  /* 0x00000005100f7c23 */ /* 0x001fe4000800010f */
[----:B------:R-:W2:Y:S04]  /*45c0*/  LDG.E R16, desc[UR16][R10.64+0x10] ;  /* 0x000010100a107981 */ /* 0x000ea8000c1e1900 */
[----:B------:R0:W-:Y:S04]  /*45d0*/  STG.E desc[UR16][R10.64], R15 ;  /* 0x0000000f0a007986 */ /* 0x0001e8000c101910 */
[----:B------:R-:W2:Y:S04]  /*45e0*/  LDG.E R17, desc[UR16][R12.64+0x4] ;  /* 0x000004100c117981 */ /* 0x000ea8000c1e1900 */
[----:B0-----:R-:W3:Y:S01]  /*45f0*/  LDG.E R15, desc[UR16][R10.64+0x40] ;  /* 0x000040100a0f7981 */ /* 0x001ee2000c1e1900 */
[----:B--2---:R-:W-:-:S03]  /*4600*/  FFMA R17, -R17, UR5, R16 ;  /* 0x0000000511117c23 */ /* 0x004fc60008000110 */
[----:B------:R-:W2:Y:S04]  /*4610*/  LDG.E R16, desc[UR16][R10.64+0x20] ;  /* 0x000020100a107981 */ /* 0x000ea8000c1e1900 */
[----:B------:R0:W-:Y:S04]  /*4620*/  STG.E desc[UR16][R10.64+0x10], R17 ;  /* 0x000010110a007986 */ /* 0x0001e8000c101910 */
[----:B------:R-:W2:Y:S02]  /*4630*/  LDG.E R19, desc[UR16][R12.64+0x8] ;  /* 0x000008100c137981 */ /* 0x000ea4000c1e1900 */
[----:B--2---:R-:W-:-:S02]  /*4640*/  FFMA R19, -R19, UR5, R16 ;  /* 0x0000000513137c23 */ /* 0x004fc40008000110 */
[----:B------:R-:W2:Y:S04]  /*4650*/  LDG.E R16, desc[UR16][R10.64+0x30] ;  /* 0x000030100a107981 */ /* 0x000ea8000c1e1900 */
[----:B------:R-:W-:Y:S04]  /*4660*/  STG.E desc[UR16][R10.64+0x20], R19 ;  /* 0x000020130a007986 */ /* 0x000fe8000c101910 */
[----:B------:R-:W2:Y:S02]  /*4670*/  LDG.E R21, desc[UR16][R12.64+0xc] ;  /* 0x00000c100c157981 */ /* 0x000ea4000c1e1900 */
[----:B--2---:R-:W-:-:S05]  /*4680*/  FFMA R21, -R21, UR5, R16 ;  /* 0x0000000515157c23 */ /* 0x004fca0008000110 */
[----:B------:R-:W-:Y:S04]  /*4690*/  STG.E desc[UR16][R10.64+0x30], R21 ;  /* 0x000030150a007986 */ /* 0x000fe8000c101910 */
[----:B------:R-:W3:Y:S02]  /*46a0*/  LDG.E R16, desc[UR16][R12.64+0x10] ;  /* 0x000010100c107981 */ /* 0x000ee4000c1e1900 */
[----:B---3--:R-:W-:Y:S02]  /*46b0*/  FFMA R15, -R16, UR5, R15 ;  /* 0x00000005100f7c23 */ /* 0x008fe4000800010f */
[----:B------:R-:W2:Y:S04]  /*46c0*/  LDG.E R16, desc[UR16][R10.64+0x50] ;  /* 0x000050100a107981 */ /* 0x000ea8000c1e1900 */
[----:B------:R1:W-:Y:S04]  /*46d0*/  STG.E desc[UR16][R10.64+0x40], R15 ;  /* 0x0000400f0a007986 */ /* 0x0003e8000c101910 */
[----:B0-----:R-:W2:Y:S04]  /*46e0*/  LDG.E R17, desc[UR16][R12.64+0x14] ;  /* 0x000014100c117981 */ /* 0x001ea8000c1e1900 */
[----:B-1----:R-:W3:Y:S01]  /*46f0*/  LDG.E R15, desc[UR16][R10.64+0x80] ;  /* 0x000080100a0f7981 */ /* 0x002ee2000c1e1900 */
        /* <DEDUP_REMOVED lines=22> */
[----:B------:R1:W-:Y:S04]  /*4860*/  STG.E desc[UR16][R10.64+0xa0], R19 ;  /* 0x0000a0130a007986 */ /* 0x0003e8000c101910 */
[----:B------:R-:W2:Y:S02]  /*4870*/  LDG.E R21, desc[UR16][R12.64+0x2c] ;  /* 0x00002c100c157981 */ /* 0x000ea4000c1e1900 */
[----:B--2---:R-:W-:-:S05]  /*4880*/  FFMA R21, -R21, UR5, R16 ;  /* 0x0000000515157c23 */ /* 0x004fca0008000110 */
[----:B------:R2:W-:Y:S04]  /*4890*/  STG.E desc[UR16][R10.64+0xb0], R21 ;  /* 0x0000b0150a007986 */ /* 0x0005e8000c101910 */
[----:B------:R-:W3:Y:S02]  /*48a0*/  LDG.E R16, desc[UR16][R12.64+0x30] ;  /* 0x000030100c107981 */ /* 0x000ee4000c1e1900 */
[----:B---3--:R-:W-:Y:S02]  /*48b0*/  FFMA R15, -R16, UR5, R15 ;  /* 0x00000005100f7c23 */ /* 0x008fe4000800010f */
[----:B------:R-:W3:Y:S04]  /*48c0*/  LDG.E R16, desc[UR16][R10.64+0xd0] ;  /* 0x0000d0100a107981 */ /* 0x000ee8000c1e1900 */
[----:B------:R4:W-:Y:S04]  /*48d0*/  STG.E desc[UR16][R10.64+0xc0], R15 ;  /* 0x0000c00f0a007986 */ /* 0x0009e8000c101910 */
[----:B0-----:R-:W3:Y:S02]  /*48e0*/  LDG.E R17, desc[UR16][R12.64+0x34] ;  /* 0x000034100c117981 */ /* 0x001ee4000c1e1900 */
[----:B---3--:R-:W-:-:S02]  /*48f0*/  FFMA R17, -R17, UR5, R16 ;  /* 0x0000000511117c23 */ /* 0x008fc40008000110 */
[----:B------:R-:W3:Y:S04]  /*4900*/  LDG.E R16, desc[UR16][R10.64+0xe0] ;  /* 0x0000e0100a107981 */ /* 0x000ee8000c1e1900 */
[----:B------:R4:W-:Y:S04]  /*4910*/  STG.E desc[UR16][R10.64+0xd0], R17 ;  /* 0x0000d0110a007986 */ /* 0x0009e8000c101910 */
[----:B-1----:R-:W3:Y:S02]  /*4920*/  LDG.E R19, desc[UR16][R12.64+0x38] ;  /* 0x000038100c137981 */ /* 0x002ee4000c1e1900 */
[----:B---3--:R-:W-:-:S02]  /*4930*/  FFMA R19, -R19, UR5, R16 ;  /* 0x0000000513137c23 */ /* 0x008fc40008000110 */
[----:B------:R-:W3:Y:S04]  /*4940*/  LDG.E R16, desc[UR16][R10.64+0xf0] ;  /* 0x0000f0100a107981 */ /* 0x000ee8000c1e1900 */
[----:B------:R4:W-:Y:S04]  /*4950*/  STG.E desc[UR16][R10.64+0xe0], R19 ;  /* 0x0000e0130a007986 */ /* 0x0009e8000c101910 */
[----:B--2---:R-:W3:Y:S01]  /*4960*/  LDG.E R21, desc[UR16][R12.64+0x3c] ;  /* 0x00003c100c157981 */ /* 0x004ee2000c1e1900 */
[----:B------:R-:W-:-:S05]  /*4970*/  VIADD R14, R14, 0x10 ;  /* 0x000000100e0e7836 */ /* 0x000fca0000000000 */
[----:B------:R-:W-:Y:S01]  /*4980*/  ISETP.NE.AND P0, PT, R14, R7, PT ;  /* 0x000000070e00720c */ /* 0x000fe20003f05270 */
[----:B---3--:R-:W-:-:S05]  /*4990*/  FFMA R21, -R21, UR5, R16 ;  /* 0x0000000515157c23 */ /* 0x008fca0008000110 */
[----:B------:R4:W-:Y:S07]  /*49a0*/  STG.E desc[UR16][R10.64+0xf0], R21 ;  /* 0x0000f0150a007986 */ /* 0x0009ee000c101910 */
[----:B------:R-:W-:Y:S05]  /*49b0*/  @P0 BRA `(.L_x_42) ;  /* 0xfffffff800e00947 */ /* 0x000fea000383ffff */
[----:B------:R-:W-:-:S07]  /*49c0*/  MOV R20, R7 ;  /* 0x0000000700147202 */ /* 0x000fce0000000f00 */
.L_x_41:
[----:B------:R-:W-:-:S13]  /*49d0*/  ISETP.NE.AND P0, PT, R5, RZ, PT ;  /* 0x000000ff0500720c */ /* 0x000fda0003f05270 */
[----:B------:R-:W-:Y:S05]  /*49e0*/  @!P0 BRA `(.L_x_40) ;  /* 0x0000000400d08947 */ /* 0x000fea0003800000 */
[----:B------:R-:W-:Y:S02]  /*49f0*/  ISETP.GE.U32.AND P0, PT, R9, 0x7, PT ;  /* 0x000000070900780c */ /* 0x000fe40003f06070 */
[----:B------:R-:W-:-:S11]  /*4a00*/  ISETP.NE.AND P1, PT, R3, RZ, PT ;  /* 0x000000ff0300720c */ /* 0x000fd60003f25270 */
[----:B------:R-:W-:Y:S05]  /*4a10*/  @!P0 BRA `(.L_x_43) ;  /* 0x0000000000d48947 */ /* 0x000fea0003800000 */
[----:B01-34-:R-:W0:Y:S01]  /*4a20*/  LDC.64 R12, c[0x0][0x3e0] ;  /* 0x0000f800ff0c7b82 */ /* 0x01be220000000a00 */
[C---:B--2---:R-:W-:Y:S01]  /*4a30*/  SHF.L.U32 R21, R20.reuse, 0x2, RZ ;  /* 0x0000000214157819 */ /* 0x044fe200000006ff */
[----:B------:R-:W1:Y:S06]  /*4a40*/  LDCU UR5, c[0x0][0x394] ;  /* 0x00007280ff0577ac */ /* 0x000e6c0008000800 */
[----:B------:R-:W2:Y:S01]  /*4a50*/  LDC.64 R10, c[0x0][0x3d0] ;  /* 0x0000f400ff0a7b82 */ /* 0x000ea20000000a00 */
[----:B0-----:R-:W-:-:S05]  /*4a60*/  IMAD.WIDE.U32 R12, R20, 0x4, R12 ;  /* 0x00000004140c7825 */ /* 0x001fca00078e000c */
[----:B------:R-:W1:Y:S01]  /*4a70*/  LDG.E R17, desc[UR16][R12.64] ;  /* 0x000000100c117981 */ /* 0x000e62000c1e1900 */
[----:B--2---:R-:W-:-:S05]  /*4a80*/  IMAD.WIDE.U32 R14, R21, 0x4, R10 ;  /* 0x00000004150e7825 */ /* 0x004fca00078e000a */
[----:B------:R-:W1:Y:S01]  /*4a90*/  LDG.E R16, desc[UR16][R14.64] ;  /* 0x000000100e107981 */ /* 0x000e62000c1e1900 */
[----:B------:R-:W-:-:S04]  /*4aa0*/  VIADD R19, R21, 0x4 ;  /* 0x0000000415137836 */ /* 0x000fc80000000000 */
[----:B------:R-:W-:-:S04]  /*4ab0*/  IMAD.WIDE.U32 R18, R19, 0x4, R10 ;  /* 0x0000000413127825 */ /* 0x000fc800078e000a */
[----:B-1----:R-:W-:-:S05]  /*4ac0*/  FFMA R23, -R17, UR5, R16 ;  /* 0x0000000511177c23 */ /* 0x002fca0008000110 */
[----:B------:R0:W-:Y:S04]  /*4ad0*/  STG.E desc[UR16][R14.64], R23 ;  /* 0x000000170e007986 */ /* 0x0001e8000c101910 */
[----:B------:R-:W2:Y:S04]  /*4ae0*/  LDG.E R17, desc[UR16][R12.64+0x4] ;  /* 0x000004100c117981 */ /* 0x000ea8000c1e1900 */
[----:B------:R-:W2:Y:S01]  /*4af0*/  LDG.E R16, desc[UR16][R18.64] ;  /* 0x0000001012107981 */ /* 0x000ea2000c1e1900 */
[----:B------:R-:W-:Y:S01]  /*4b00*/  IADD3 R27, PT, PT, R21, 0x8, RZ ;  /* 0x00000008151b7810 */ /* 0x000fe20007ffe0ff */
[----:B--2---:R-:W-:-:S04]  /*4b10*/  FFMA R25, -R17, UR5, R16 ;  /* 0x0000000511197c23 */ /* 0x004fc80008000110 */
[----:B------:R-:W-:Y:S01]  /*4b20*/  IMAD.WIDE.U32 R16, R27, 0x4, R10 ;  /* 0x000000041b107825 */ /* 0x000fe200078e000a */
[----:B------:R1:W-:Y:S04]  /*4b30*/  STG.E desc[UR16][R18.64], R25 ;  /* 0x0000001912007986 */ /* 0x0003e8000c101910 */
[----:B------:R-:W2:Y:S04]  /*4b40*/  LDG.E R27, desc[UR16][R12.64+0x8] ;  /* 0x000008100c1b7981 */ /* 0x000ea8000c1e1900 */
[----:B------:R-:W2:Y:S01]  /*4b50*/  LDG.E R22, desc[UR16][R16.64] ;  /* 0x0000001010167981 */ /* 0x000ea2000c1e1900 */
[----:B------:R-:W-:-:S05]  /*4b60*/  IADD3 R29, PT, PT, R21, 0xc, RZ ;  /* 0x0000000c151d7810 */ /* 0x000fca0007ffe0ff */
[----:B0-----:R-:W-:-:S04]  /*4b70*/  IMAD.WIDE.U32 R14, R29, 0x4, R10 ;  /* 0x000000041d0e7825 */ /* 0x001fc800078e000a */
[----:B--2---:R-:W-:-:S05]  /*4b80*/  FFMA R27, -R27, UR5, R22 ;  /* 0x000000051b1b7c23 */ /* 0x004fca0008000116 */
[----:B------:R0:W-:Y:S04]  /*4b90*/  STG.E desc[UR16][R16.64], R27 ;  /* 0x0000001b10007986 */ /* 0x0001e8000c101910 */
[----:B------:R-:W2:Y:S04]  /*4ba0*/  LDG.E R23, desc[UR16][R12.64+0xc] ;  /* 0x00000c100c177981 */ /* 0x000ea8000c1e1900 */
[----:B------:R-:W2:Y:S01]  /*4bb0*/  LDG.E R22, desc[UR16][R14.64] ;  /* 0x000000100e167981 */ /* 0x000ea2000c1e1900 */
[----:B------:R-:W-:-:S04]  /*4bc0*/  VIADD R29, R21, 0x10 ;  /* 0x00000010151d7836 */ /* 0x000fc80000000000 */
[----:B-1----:R-:W-:-:S04]  /*4bd0*/  IMAD.WIDE.U32 R18, R29, 0x4, R10 ;  /* 0x000000041d127825 */ /* 0x002fc800078e000a */
[----:B--2---:R-:W-:-:S05]  /*4be0*/  FFMA R23, -R23, UR5, R22 ;  /* 0x0000000517177c23 */ /* 0x004fca0008000116 */
        /* <DEDUP_REMOVED lines=9> */
[----:B------:R-:W-:-:S05]  /*4c80*/  IADD3 R29, PT, PT, R21, 0x18, RZ ;  /* 0x00000018151d7810 */ /* 0x000fca0007ffe0ff */
[----:B-1----:R-:W-:-:S04]  /*4c90*/  IMAD.WIDE.U32 R14, R29, 0x4, R10 ;  /* 0x000000041d0e7825 */ /* 0x002fc800078e000a */
[----:B--2---:R-:W-:-:S05]  /*4ca0*/  FFMA R27, -R27, UR5, R22 ;  /* 0x000000051b1b7c23 */ /* 0x004fca0008000116 */
[----:B------:R1:W-:Y:S04]  /*4cb0*/  STG.E desc[UR16][R16.64], R27 ;  /* 0x0000001b10007986 */ /* 0x0003e8000c101910 */
[----:B------:R-:W2:Y:S04]  /*4cc0*/  LDG.E R23, desc[UR16][R12.64+0x18] ;  /* 0x000018100c177981 */ /* 0x000ea8000c1e1900 */
[----:B------:R-:W2:Y:S01]  /*4cd0*/  LDG.E R22, desc[UR16][R14.64] ;  /* 0x000000100e167981 */ /* 0x000ea2000c1e1900 */
[----:B------:R-:W-:-:S04]  /*4ce0*/  VIADD R21, R21, 0x1c ;  /* 0x0000001c15157836 */ /* 0x000fc80000000000 */
[----:B------:R-:W-:-:S04]  /*4cf0*/  IMAD.WIDE.U32 R10, R21, 0x4, R10 ;  /* 0x00000004150a7825 */ /* 0x000fc800078e000a */
[----:B--2---:R-:W-:-:S05]  /*4d00*/  FFMA R23, -R23, UR5, R22 ;  /* 0x0000000517177c23 */ /* 0x004fca0008000116 */
[----:B------:R1:W-:Y:S04]  /*4d10*/  STG.E desc[UR16][R14.64], R23 ;  /* 0x000000170e007986 */ /* 0x0003e8000c101910 */
[----:B0-----:R-:W2:Y:S04]  /*4d20*/  LDG.E R19, desc[UR16][R12.64+0x1c] ;  /* 0x00001c100c137981 */ /* 0x001ea8000c1e1900 */
[----:B------:R-:W2:Y:S01]  /*4d30*/  LDG.E R18, desc[UR16][R10.64] ;  /* 0x000000100a127981 */ /* 0x000ea2000c1e1900 */
[----:B------:R-:W-:Y:S01]  /*4d40*/  IADD3 R20, PT, PT, R20, 0x8, RZ ;  /* 0x0000000814147810 */ /* 0x000fe20007ffe0ff */
[----:B--2---:R-:W-:-:S05]  /*4d50*/  FFMA R19, -R19, UR5, R18 ;  /* 0x0000000513137c23 */ /* 0x004fca0008000112 */
[----:B------:R1:W-:Y:S02]  /*4d60*/  STG.E desc[UR16][R10.64], R19 ;  /* 0x000000130a007986 */ /* 0x0003e4000c101910 */
.L_x_43:
        /* <DEDUP_REMOVED lines=12> */
[----:B------:R-:W-:Y:S02]  /*4e30*/  VIADD R19, R21, 0x4 ;  /* 0x0000000415137836 */ /* 0x000fe40000000000 */
[----:B-1----:R-:W-:Y:S02]  /*4e40*/  FFMA R23, -R15, UR5, R14 ;  /* 0x000000050f177c23 */ /* 0x002fe4000800010e */
[----:B------:R-:W-:-:S03]  /*4e50*/  IMAD.WIDE.U32 R14, R19, 0x4, R12 ;  /* 0x00000004130e7825 */ /* 0x000fc600078e000c */
        /* <DEDUP_REMOVED lines=10> */
[----:B------:R-:W-:-:S04]  /*4f00*/  IMAD.WIDE.U32 R12, R21, 0x4, R12 ;  /* 0x00000004150c7825 */ /* 0x000fc800078e000c */
[----:B--2---:R-:W-:-:S05]  /*4f10*/  FFMA R27, -R27, UR5, R22 ;  /* 0x000000051b1b7c23 */ /* 0x004fca0008000116 */
[----:B------:R1:W-:Y:S04]  /*4f20*/  STG.E desc[UR16][R18.64], R27 ;  /* 0x0000001b12007986 */ /* 0x0003e8000c101910 */
[----:B0-----:R-:W2:Y:S04]  /*4f30*/  LDG.E R17, desc[UR16][R10.64+0xc] ;  /* 0x00000c100a117981 */ /* 0x001ea8000c1e1900 */
[----:B------:R-:W2:Y:S01]  /*4f40*/  LDG.E R16, desc[UR16][R12.64] ;  /* 0x000000100c107981 */ /* 0x000ea2000c1e1900 */
[----:B------:R-:W-:Y:S02]  /*4f50*/  VIADD R20, R20, 0x4 ;  /* 0x0000000414147836 */ /* 0x000fe40000000000 */
[----:B--2---:R-:W-:-:S05]  /*4f60*/  FFMA R17, -R17, UR5, R16 ;  /* 0x0000000511117c23 */ /* 0x004fca0008000110 */
[----:B------:R1:W-:Y:S02]  /*4f70*/  STG.E desc[UR16][R12.64], R17 ;  /* 0x000000110c007986 */ /* 0x0003e4000c101910 */
.L_x_44:
        /* <DEDUP_REMOVED lines=9> */
[----:B------:R-:W-:Y:S01]  /*5010*/  ISETP.NE.AND P0, PT, R4, 0x1, PT ;  /* 0x000000010400780c */ /* 0x000fe20003f05270 */
[----:B-1----:R-:W-:-:S05]  /*5020*/  FFMA R17, -R17, UR5, R16 ;  /* 0x0000000511117c23 */ /* 0x002fca0008000110 */
[----:B------:R0:W-:Y:S07]  /*5030*/  STG.E desc[UR16][R14.64], R17 ;  /* 0x000000110e007986 */ /* 0x0001ee000c101910 */
[----:B------:R-:W-:Y:S05]  /*5040*/  @!P0 BRA `(.L_x_40) ;  /* 0x0000000000388947 */ /* 0x000fea0003800000 */
[----:B0-----:R-:W-:Y:S01]  /*5050*/  IADD3 R15, PT, PT, R19, 0x4, RZ ;  /* 0x00000004130f7810 */ /* 0x001fe20007ffe0ff */
[----:B------:R-:W2:Y:S04]  /*5060*/  LDG.E R17, desc[UR16][R12.64+0x4] ;  /* 0x000004100c117981 */ /* 0x000ea8000c1e1900 */
[----:B------:R-:W-:-:S05]  /*5070*/  IMAD.WIDE.U32 R14, R15, 0x4, R10 ;  /* 0x000000040f0e7825 */ /* 0x000fca00078e000a */
[----:B------:R-:W2:Y:S01]  /*5080*/  LDG.E R16, desc[UR16][R14.64] ;  /* 0x000000100e107981 */ /* 0x000ea2000c1e1900 */
[----:B------:R-:W-:Y:S01]  /*5090*/  ISETP.NE.AND P0, PT, R4, 0x2, PT ;  /* 0x000000020400780c */ /* 0x000fe20003f05270 */
[----:B--2---:R-:W-:-:S05]  /*50a0*/  FFMA R17, -R17, UR5, R16 ;  /* 0x0000000511117c23 */ /* 0x004fca0008000110 */
[----:B------:R0:W-:Y:S07]  /*50b0*/  STG.E desc[UR16][R14.64], R17 ;  /* 0x000000110e007986 */ /* 0x0001ee000c101910 */
[----:B------:R-:W-:Y:S05]  /*50c0*/  @!P0 BRA `(.L_x_40) ;  /* 0x0000000000188947 */ /* 0x000fea0003800000 */
[----:B0-----:R-:W-:Y:S01]  /*50d0*/  VIADD R15, R19, 0x8 ;  /* 0x00000008130f7836 */ /* 0x001fe20000000000 */
[----:B------:R-:W2:Y:S03]  /*50e0*/  LDG.E R13, desc[UR16][R12.64+0x8] ;  /* 0x000008100c0d7981 */ /* 0x000ea6000c1e1900 */
[----:B------:R-:W-:-:S05]  /*50f0*/  IMAD.WIDE.U32 R10, R15, 0x4, R10 ;  /* 0x000000040f0a7825 */ /* 0x000fca00078e000a */
[----:B------:R-:W2:Y:S02]  /*5100*/  LDG.E R14, desc[UR16][R10.64] ;  /* 0x000000100a0e7981 */ /* 0x000ea4000c1e1900 */
[----:B--2---:R-:W-:-:S05]  /*5110*/  FFMA R15, -R13, UR5, R14 ;  /* 0x000000050d0f7c23 */ /* 0x004fca000800010e */
[----:B------:R0:W-:Y:S02]  /*5120*/  STG.E desc[UR16][R10.64], R15 ;  /* 0x0000000f0a007986 */ /* 0x0001e4000c101910 */
.L_x_40:
[----:B------:R-:W-:Y:S05]  /*5130*/  @!P3 BRA `(.L_x_45) ;  /* 0x000000080090b947 */ /* 0x000fea0003800000 */
[----:B01-34-:R-:W-:-:S07]  /*5140*/  HFMA2 R10, -RZ, RZ, 0, 0 ;  /* 0x00000000ff0a7431 */ /* 0x01bfce00000001ff */
.L_x_51:
[----:B0-----:R-:W0:Y:S01]  /*5150*/  LDC.64 R12, c[0x0][0x3e0] ;  /* 0x0000f800ff0c7b82 */ /* 0x001e220000000a00 */
[----:B-1----:R-:W1:Y:S01]  /*5160*/  LDCU UR10, c[0x0][0x3b0] ;  /* 0x00007600ff0a77ac */ /* 0x002e620008000800 */
[C---:B----4-:R-:W-:Y:S02]  /*5170*/  SHF.L.U32 R11, R10.reuse, 0x2, RZ ;  /* 0x000000020a0b7819 */ /* 0x050fe400000006ff */
[----:B------:R-:W-:Y:S01]  /*5180*/  MOV R18, RZ ;  /* 0x000000ff00127202 */ /* 0x000fe20000000f00 */
[----:B---3--:R-:W3:Y:S01]  /*5190*/  LDCU UR5, c[0x0][0x3c8] ;  /* 0x00007900ff0577ac */ /* 0x008ee20008000800 */
[----:B-1----:R-:W-:Y:S01]  /*51a0*/  UISETP.GE.U32.AND UP1, UPT, UR10, 0x8, UPT ;  /* 0x000000080a00788c */ /* 0x002fe2000bf26070 */
[----:B0-----:R-:W-:-:S04]  /*51b0*/  IMAD.WIDE.U32 R12, R10, 0x4, R12 ;  /* 0x000000040a0c7825 */ /* 0x001fc800078e000c */
[----:B------:R-:W-:-:S05]  /*51c0*/  VIADD R10, R10, 0x1 ;  /* 0x000000010a0a7836 */ /* 0x000fca0000000000 */
[----:B---3--:R-:W-:Y:S01]  /*51d0*/  ISETP.NE.AND P0, PT, R10, UR5, PT ;  /* 0x000000050a007c0c */ /* 0x008fe2000bf05270 */
[----:B------:R-:W-:-:S12]  /*51e0*/  BRA.U !UP1, `(.L_x_46) ;  /* 0x00000005090c7547 */ /* 0x000fd8000b800000 */
[----:B------:R-:W-:Y:S01]  /*51f0*/  MOV R18, RZ ;  /* 0x000000ff00127202 */ /* 0x000fe20000000f00 */
[----:B------:R-:W0:Y:S06]  /*5200*/  LDCU UR5, c[0x0][0x394] ;  /* 0x00007280ff0577ac */ /* 0x000e2c0008000800 */
.L_x_47:
[----:B--2---:R-:W1:Y:S01]  /*5210*/  LDC.64 R16, c[0x0][0x3c0] ;  /* 0x0000f000ff107b82 */ /* 0x004e620000000a00 */
[----:B---3--:R-:W-:Y:S01]  /*5220*/  IMAD.IADD R19, R11, 0x1, R18 ;  /* 0x000000010b137824 */ /* 0x008fe200078e0212 */
[----:B------:R-:W0:Y:S06]  /*5230*/  LDG.E R20, desc[UR16][R12.64] ;  /* 0x000000100c147981 */ /* 0x000e2c000c1e1900 */
[----:B------:R-:W2:Y:S01]  /*5240*/  LDC.64 R14, c[0x0][0x3d0] ;  /* 0x0000f400ff0e7b82 */ /* 0x000ea20000000a00 */
[----:B-1----:R-:W-:-:S05]  /*5250*/  IMAD.WIDE.U32 R16, R18, 0x4, R16 ;  /* 0x0000000412107825 */ /* 0x002fca00078e0010 */
[----:B------:R-:W3:Y:S01]  /*5260*/  LDG.E R21, desc[UR16][R16.64] ;  /* 0x0000001010157981 */ /* 0x000ee2000c1e1900 */
[----:B--2---:R-:W-:-:S05]  /*5270*/  IMAD.WIDE.U32 R14, R19, 0x4, R14 ;  /* 0x00000004130e7825 */ /* 0x004fca00078e000e */
[----:B------:R-:W2:Y:S01]  /*5280*/  LDG.E R19, desc[UR16][R14.64+0x4] ;  /* 0x000004100e137981 */ /* 0x000ea2000c1e1900 */
[----:B0-----:R-:W-:Y:S01]  /*5290*/  FMUL R20, R20, UR5 ;  /* 0x0000000514147c20 */ /* 0x001fe20008400000 */
[----:B---3--:R-:W-:-:S05]  /*52a0*/  I2FP.F32.S32 R21, R21 ;  /* 0x0000001500157245 */ /* 0x008fca0000201400 */
[----:B--2---:R-:W-:Y:S02]  /*52b0*/  FFMA R19, -R20, R21, R19 ;  /* 0x0000001514137223 */ /* 0x004fe40000000113 */
[----:B------:R-:W2:Y:S04]  /*52c0*/  LDG.E R20, desc[UR16][R14.64+0x8] ;  /* 0x000008100e147981 */ /* 0x000ea8000c1e1900 */
[----:B------:R0:W-:Y:S04]  /*52d0*/  STG.E desc[UR16][R14.64+0x4], R19 ;  /* 0x000004130e007986 */ /* 0x0001e8000c101910 */
[----:B------:R-:W3:Y:S04]  /*52e0*/  LDG.E R22, desc[UR16][R16.64+0x4] ;  /* 0x0000041010167981 */ /* 0x000ee8000c1e1900 */
[----:B------:R-:W4:Y:S01]  /*52f0*/  LDG.E R21, desc[UR16][R12.64] ;  /* 0x000000100c157981 */ /* 0x000f22000c1e1900 */
[----:B---3--:R-:W-:Y:S01]  /*5300*/  I2FP.F32.S32 R22, R22 ;  /* 0x0000001600167245 */ /* 0x008fe20000201400 */
[----:B----4-:R-:W-:-:S04]  /*5310*/  FMUL R21, R21, UR5 ;  /* 0x0000000515157c20 */ /* 0x010fc80008400000 */
[----:B--2---:R-:W-:Y:S02]  /*5320*/  FFMA R21, -R21, R22, R20 ;  /* 0x0000001615157223 */ /* 0x004fe40000000114 */
[----:B------:R-:W2:Y:S04]  /*5330*/  LDG.E R20, desc[UR16][R14.64+0xc] ;  /* 0x00000c100e147981 */ /* 0x000ea8000c1e1900 */
[----:B------:R1:W-:Y:S04]  /*5340*/  STG.E desc[UR16][R14.64+0x8], R21 ;  /* 0x000008150e007986 */ /* 0x0003e8000c101910 */
[----:B------:R-:W3:Y:S04]  /*5350*/  LDG.E R23, desc[UR16][R16.64+0x8] ;  /* 0x0000081010177981 */ /* 0x000ee8000c1e1900 */
[----:B------:R-:W0:Y:S01]  /*5360*/  LDG.E R22, desc[UR16][R12.64] ;  /* 0x000000100c167981 */ /* 0x000e22000c1e1900 */
[----:B---3--:R-:W-:Y:S01]  /*5370*/  I2FP.F32.S32 R23, R23 ;  /* 0x0000001700177245 */ /* 0x008fe20000201400 */
[----:B0-----:R-:W-:-:S04]  /*5380*/  FMUL R19, R22, UR5 ;  /* 0x0000000516137c20 */ /* 0x001fc80008400000 */
[----:B--2---:R-:W-:Y:S02]  /*5390*/  FFMA R19, -R19, R23, R20 ;  /* 0x0000001713137223 */ /* 0x004fe40000000114 */
[----:B------:R-:W2:Y:S04]  /*53a0*/  LDG.E R20, desc[UR16][R14.64+0x10] ;  /* 0x000010100e147981 */ /* 0x000ea8000c1e1900 */
[----:B------:R0:W-:Y:S04]  /*53b0*/  STG.E desc[UR16][R14.64+0xc], R19 ;  /* 0x00000c130e007986 */ /* 0x0001e8000c101910 */
[----:B------:R-:W3:Y:S04]  /*53c0*/  LDG.E R23, desc[UR16][R16.64+0xc] ;  /* 0x00000c1010177981 */ /* 0x000ee8000c1e1900 */
[----:B------:R-:W1:Y:S01]  /*53d0*/  LDG.E R22, desc[UR16][R12.64] ;  /* 0x000000100c167981 */ /* 0x000e62000c1e1900 */
[----:B---3--:R-:W-:Y:S01]  /*53e0*/  I2FP.F32.S32 R23, R23 ;  /* 0x0000001700177245 */ /* 0x008fe20000201400 */
[----:B-1----:R-:W-:-:S04]  /*53f0*/  FMUL R21, R22, UR5 ;  /* 0x0000000516157c20 */ /* 0x002fc80008400000 */
        /* <DEDUP_REMOVED lines=24> */
[----:B------:R-:W4:Y:S04]  /*5580*/  LDG.E R23, desc[UR16][R16.64+0x1c] ;  /* 0x00001c1010177981 */ /* 0x000f28000c1e1900 */
[----:B------:R-:W1:Y:S01]  /*5590*/  LDG.E R22, desc[UR16][R12.64] ;  /* 0x000000100c167981 */ /* 0x000e62000c1e1900 */
[----:B------:R-:W-:-:S04]  /*55a0*/  IADD3 R18, PT, PT, R18, 0x8, RZ ;  /* 0x0000000812127810 */ /* 0x000fc80007ffe0ff */
[----:B------:R-:W-:Y:S02]  /*55b0*/  ISETP.NE.AND P1, PT, R18, UR18, PT ;  /* 0x0000001212007c0c */ /* 0x000fe4000bf25270 */
[----:B----4-:R-:W-:Y:S01]  /*55c0*/  I2FP.F32.S32 R23, R23 ;  /* 0x0000001700177245 */ /* 0x010fe20000201400 */
[----:B-1----:R-:W-:-:S04]  /*55d0*/  FMUL R21, R22, UR5 ;  /* 0x0000000516157c20 */ /* 0x002fc80008400000 */
[----:B--2---:R-:W-:-:S05]  /*55e0*/  FFMA R21, -R21, R23, R20 ;  /* 0x0000001715157223 */ /* 0x004fca0000000114 */
[----:B------:R3:W-:Y:S01]  /*55f0*/  STG.E desc[UR16][R14.64+0x20], R21 ;  /* 0x000020150e007986 */ /* 0x0007e2000c101910 */
[----:B------:R-:W-:Y:S05]  /*5600*/  @P1 BRA `(.L_x_47) ;  /* 0xfffffffc00001947 */ /* 0x000fea000383ffff */
[----:B------:R-:W-:-:S07]  /*5610*/  MOV R18, UR18 ;  /* 0x0000001200127c02 */ /* 0x000fce0008000f00 */
.L_x_46:
[----:B------:R-:W-:-:S09]  /*5620*/  UISETP.NE.AND UP1, UPT, UR21, URZ, UPT ;  /* 0x000000ff1500728c */ /* 0x000fd2000bf25270 */
[----:B------:R-:W-:Y:S05]  /*5630*/  BRA.U !UP1, `(.L_x_48) ;  /* 0x00000005094c7547 */ /* 0x000fea000b800000 */
[----:B------:R-:W-:Y:S02]  /*5640*/  UISETP.GE.U32.AND UP1, UPT, UR26, 0x3, UPT ;  /* 0x000000031a00788c */ /* 0x000fe4000bf26070 */
[----:B------:R-:W-:-:S07]  /*5650*/  UISETP.NE.AND UP2, UPT, UR20, URZ, UPT ;  /* 0x000000ff1400728c */ /* 0x000fce000bf45270 */
[----:B------:R-:W-:Y:S05]  /*5660*/  BRA.U !UP1, `(.L_x_49) ;  /* 0x0000000109947547 */ /* 0x000fea000b800000 */
[----:B--2---:R-:W0:Y:S01]  /*5670*/  LDC.64 R16, c[0x0][0x3c0] ;  /* 0x0000f000ff107b82 */ /* 0x004e220000000a00 */
[----:B---3--:R-:W-:Y:S01]  /*5680*/  IADD3 R19, P1, PT, R11, R18, RZ ;  /* 0x000000120b137210 */ /* 0x008fe20007f3e0ff */
[----:B------:R-:W1:Y:S04]  /*5690*/  LDCU UR5, c[0x0][0x394] ;  /* 0x00007280ff0577ac */ /* 0x000e680008000800 */
[----:B------:R-:W-:Y:S02]  /*56a0*/  IMAD.X R20, RZ, RZ, RZ, P1 ;  /* 0x000000ffff147224 */ /* 0x000fe400008e06ff */
[----:B------:R-:W2:Y:S01]  /*56b0*/  LDC.64 R14, c[0x0][0x3d0] ;  /* 0x0000f400ff0e7b82 */ /* 0x000ea20000000a00 */
[----:B0-----:R-:W-:-:S05]  /*56c0*/  IMAD.WIDE.U32 R16, R18, 0x4, R16 ;  /* 0x0000000412107825 */ /* 0x001fca00078e0010 */
[----:B------:R-:W3:Y:S01]  /*56d0*/  LDG.E R21, desc[UR16][R16.64] ;  /* 0x0000001010157981 */ /* 0x000ee2000c1e1900 */
[----:B--2---:R-:W-:-:S04]  /*56e0*/  LEA R14, P1, R19, R14, 0x2 ;  /* 0x0000000e130e7211 */ /* 0x004fc800078210ff */
[----:B------:R-:W-:Y:S02]  /*56f0*/  LEA.HI.X R15, R19, R15, R20, 0x2, P1 ;  /* 0x0000000f130f7211 */ /* 0x000fe400008f1414 */
[----:B------:R-:W1:Y:S04]  /*5700*/  LDG.E R20, desc[UR16][R12.64] ;  /* 0x000000100c147981 */ /* 0x000e68000c1e1900 */
[----:B------:R-:W2:Y:S01]  /*5710*/  LDG.E R19, desc[UR16][R14.64+0x4] ;  /* 0x000004100e137981 */ /* 0x000ea2000c1e1900 */
[----:B---3--:R-:W-:Y:S01]  /*5720*/  I2FP.F32.S32 R21, R21 ;  /* 0x0000001500157245 */ /* 0x008fe20000201400 */
[----:B-1----:R-:W-:-:S04]  /*5730*/  FMUL R20, R20, UR5 ;  /* 0x0000000514147c20 */ /* 0x002fc80008400000 */
        /* <DEDUP_REMOVED lines=19> */
[----:B------:R-:W-:-:S02]  /*5870*/  IADD3 R18, PT, PT, R18, 0x4, RZ ;  /* 0x0000000412127810 */ /* 0x000fc40007ffe0ff */
[----:B---3--:R-:W-:Y:S01]  /*5880*/  I2FP.F32.S32 R23, R23 ;  /* 0x0000001700177245 */ /* 0x008fe20000201400 */
[----:B-1----:R-:W-:-:S04]  /*5890*/  FMUL R21, R22, UR5 ;  /* 0x0000000516157c20 */ /* 0x002fc80008400000 */
[----:B--2---:R-:W-:-:S05]  /*58a0*/  FFMA R21, -R21, R23, R20 ;  /* 0x0000001715157223 */ /* 0x004fca0000000114 */
[----:B------:R0:W-:Y:S02]  /*58b0*/  STG.E desc[UR16][R14.64+0x10], R21 ;  /* 0x000010150e007986 */ /* 0x0001e4000c101910 */
.L_x_49:
[----:B------:R-:W-:Y:S05]  /*58c0*/  BRA.U !UP2, `(.L_x_48) ;  /* 0x000000010aa87547 */ /* 0x000fea000b800000 */
[----:B------:R-:W-:Y:S02]  /*58d0*/  UISETP.NE.AND UP1, UPT, UR27, URZ, UPT ;  /* 0x000000ff1b00728c */ /* 0x000fe4000bf25270 */
[----:B------:R-:W-:-:S07]  /*58e0*/  UISETP.NE.AND UP2, UPT, UR7, URZ, UPT ;  /* 0x000000ff0700728c */ /* 0x000fce000bf45270 */
[----:B------:R-:W-:Y:S05]  /*58f0*/  BRA.U !UP1, `(.L_x_50) ;  /* 0x00000001095c7547 */ /* 0x000fea000b800000 */
[----:B--2---:R-:W1:Y:S01]  /*5900*/  LDC.64 R16, c[0x0][0x3c0] ;  /* 0x0000f000ff107b82 */ /* 0x004e620000000a00 */
[----:B0--3--:R-:W-:Y:S01]  /*5910*/  IADD3 R19, P1, PT, R11, R18, RZ ;  /* 0x000000120b137210 */ /* 0x009fe20007f3e0ff */
[----:B------:R-:W0:Y:S03]  /*5920*/  LDCU UR5, c[0x0][0x394] ;  /* 0x00007280ff0577ac */ /* 0x000e260008000800 */
[----:B------:R-:W-:-:S03]  /*5930*/  IADD3.X R20, PT, PT, RZ, RZ, RZ, P1, !PT ;  /* 0x000000ffff147210 */ /* 0x000fc60000ffe4ff */
[----:B------:R-:W2:Y:S01]  /*5940*/  LDC.64 R14, c[0x0][0x3d0] ;  /* 0x0000f400ff0e7b82 */ /* 0x000ea20000000a00 */
[----:B-1----:R-:W-:-:S05]  /*5950*/  IMAD.WIDE.U32 R16, R18, 0x4, R16 ;  /* 0x0000000412107825 */ /* 0x002fca00078e0010 */
[----:B------:R-:W3:Y:S01]  /*5960*/  LDG.E R21, desc[UR16][R16.64] ;  /* 0x0000001010157981 */ /* 0x000ee2000c1e1900 */
[----:B--2---:R-:W-:-:S04]  /*5970*/  LEA R14, P1, R19, R14, 0x2 ;  /* 0x0000000e130e7211 */ /* 0x004fc800078210ff */
[----:B------:R-:W-:Y:S02]  /*5980*/  LEA.HI.X R15, R19, R15, R20, 0x2, P1 ;  /* 0x0000000f130f7211 */ /* 0x000fe400008f1414 */
[----:B------:R-:W0:Y:S04]  /*5990*/  LDG.E R20, desc[UR16][R12.64] ;  /* 0x000000100c147981 */ /* 0x000e28000c1e1900 */
[----:B------:R-:W2:Y:S01]  /*59a0*/  LDG.E R19, desc[UR16][R14.64+0x4] ;  /* 0x000004100e137981 */ /* 0x000ea2000c1e1900 */
[----:B---3--:R-:W-:Y:S01]  /*59b0*/  I2FP.F32.S32 R21, R21 ;  /* 0x0000001500157245 */ /* 0x008fe20000201400 */
[----:B0-----:R-:W-:-:S04]  /*59c0*/  FMUL R20, R20, UR5 ;  /* 0x0000000514147c20 */ /* 0x001fc80008400000 */
[----:B--2---:R-:W-:Y:S02]  /*59d0*/  FFMA R19, -R20, R21, R19 ;  /* 0x0000001514137223 */ /* 0x004fe40000000113 */
[----:B------:R-:W2:Y:S04]  /*59e0*/  LDG.E R20, desc[UR16][R14.64+0x8] ;  /* 0x000008100e147981 */ /* 0x000ea8000c1e1900 */
[----:B------:R1:W-:Y:S04]  /*59f0*/  STG.E desc[UR16][R14.64+0x4], R19 ;  /* 0x000004130e007986 */ /* 0x0003e8000c101910 */
[----:B------:R-:W3:Y:S04]  /*5a00*/  LDG.E R22, desc[UR16][R16.64+0x4] ;  /* 0x0000041010167981 */ /* 0x000ee8000c1e1900 */
[----:B------:R-:W4:Y:S01]  /*5a10*/  LDG.E R21, desc[UR16][R12.64] ;  /* 0x000000100c157981 */ /* 0x000f22000c1e1900 */
[----:B------:R-:W-:Y:S01]  /*5a20*/  VIADD R18, R18, 0x2 ;  /* 0x0000000212127836 */ /* 0x000fe20000000000 */
[----:B---3--:R-:W-:Y:S01]  /*5a30*/  I2FP.F32.S32 R22, R22 ;  /* 0x0000001600167245 */ /* 0x008fe20000201400 */
[----:B----4-:R-:W-:-:S04]  /*5a40*/  FMUL R21, R21, UR5 ;  /* 0x0000000515157c20 */ /* 0x010fc80008400000 */
[----:B--2---:R-:W-:-:S05]  /*5a50*/  FFMA R21, -R21, R22, R20 ;  /* 0x0000001615157223 */ /* 0x004fca0000000114 */
[----:B------:R1:W-:Y:S02]  /*5a60*/  STG.E desc[UR16][R14.64+0x8], R21 ;  /* 0x000008150e007986 */ /* 0x0003e4000c101910 */
.L_x_50:
[----:B------:R-:W-:Y:S05]  /*5a70*/  BRA.U !UP2, `(.L_x_48) ;  /* 0x000000010a3c7547 */ /* 0x000fea000b800000 */
[----:B--2---:R-:W2:Y:S01]  /*5a80*/  LDC.64 R16, c[0x0][0x3c0] ;  /* 0x0000f000ff107b82 */ /* 0x004ea20000000a00 */
[----:B------:R-:W-:Y:S01]  /*5a90*/  IADD3 R11, P1, PT, R11, R18, RZ ;  /* 0x000000120b0b7210 */ /* 0x000fe20007f3e0ff */
[----:B------:R-:W4:Y:S01]  /*5aa0*/  LDG.E R12, desc[UR16][R12.64] ;  /* 0x000000100c0c7981 */ /* 0x000f22000c1e1900 */
[----:B------:R-:W4:Y:S05]  /*5ab0*/  LDCU UR5, c[0x0][0x394] ;  /* 0x00007280ff0577ac */ /* 0x000f2a0008000800 */
[----:B01-3--:R-:W0:Y:S01]  /*5ac0*/  LDC.64 R14, c[0x0][0x3d0] ;  /* 0x0000f400ff0e7b82 */ /* 0x00be220000000a00 */
[----:B--2---:R-:W-:Y:S01]  /*5ad0*/  IMAD.WIDE.U32 R16, R18, 0x4, R16 ;  /* 0x0000000412107825 */ /* 0x004fe200078e0010 */
[----:B------:R-:W-:-:S05]  /*5ae0*/  IADD3.X R18, PT, PT, RZ, RZ, RZ, P1, !PT ;  /* 0x000000ffff127210 */ /* 0x000fca0000ffe4ff */
[----:B------:R-:W2:Y:S01]  /*5af0*/  LDG.E R16, desc[UR16][R16.64] ;  /* 0x0000001010107981 */ /* 0x000ea2000c1e1900 */
[----:B0-----:R-:W-:-:S04]  /*5b00*/  LEA R14, P1, R11, R14, 0x2 ;  /* 0x0000000e0b0e7211 */ /* 0x001fc800078210ff */
[----:B------:R-:W-:-:S05]  /*5b10*/  LEA.HI.X R15, R11, R15, R18, 0x2, P1 ;  /* 0x0000000f0b0f7211 */ /* 0x000fca00008f1412 */
[----:B------:R-:W3:Y:S01]  /*5b20*/  LDG.E R11, desc[UR16][R14.64+0x4] ;  /* 0x000004100e0b7981 */ /* 0x000ee2000c1e1900 */
[----:B----4-:R-:W-:Y:S01]  /*5b30*/  FMUL R18, R12, UR5 ;  /* 0x000000050c127c20 */ /* 0x010fe20008400000 */
[----:B--2---:R-:W-:-:S05]  /*5b40*/  I2FP.F32.S32 R19, R16 ;  /* 0x0000001000137245 */ /* 0x004fca0000201400 */
[----:B---3--:R-:W-:-:S05]  /*5b50*/  FFMA R11, -R18, R19, R11 ;  /* 0x00000013120b7223 */ /* 0x008fca000000010b */
[----:B------:R4:W-:Y:S02]  /*5b60*/  STG.E desc[UR16][R14.64+0x4], R11 ;  /* 0x0000040b0e007986 */ /* 0x0009e4000c101910 */
.L_x_48:
[----:B------:R-:W-:Y:S05]  /*5b70*/  @P0 BRA `(.L_x_51) ;  /* 0xfffffff400740947 */ /* 0x000fea000383ffff */
.L_x_45:
[----:B------:R-:W-:Y:S05]  /*5b80*/  BRA.U !UP0, `(.L_x_52) ;  /* 0x0000001108207547 */ /* 0x000fea000b800000 */
[----:B------:R-:W5:Y:S02]  /*5b90*/  LDCU UR5, c[0x0][0x3a0] ;  /* 0x00007400ff0577ac */ /* 0x000f640008000800 */
[----:B-----5:R-:W-:-:S09]  /*5ba0*/  UISETP.GE.AND UP0, UPT, UR5, 0x1, UPT ;  /* 0x000000010500788c */ /* 0x020fd2000bf06270 */
[----:B------:R-:W-:Y:S05]  /*5bb0*/  BRA.U !UP0, `(.L_x_53) ;  /* 0x0000000908647547 */ /* 0x000fea000b800000 */
[----:B------:R-:W-:-:S07]  /*5bc0*/  HFMA2 R20, -RZ, RZ, 0, 0 ;  /* 0x00000000ff147431 */ /* 0x000fce00000001ff */
.L_x_58:
[----:B01-34-:R-:W0:Y:S01]  /*5bd0*/  LDC.64 R12, c[0x0][0x3b8] ;  /* 0x0000ee00ff0c7b82 */ /* 0x01be220000000a00 */
[----:B--2---:R-:W-:Y:S01]  /*5be0*/  IMAD R15, R20, 0x3, RZ ;  /* 0x00000003140f7824 */ /* 0x004fe200078e02ff */
[----:B------:R-:W1:Y:S06]  /*5bf0*/  LDCU UR5, c[0x0][0x394] ;  /* 0x00007280ff0577ac */ /* 0x000e6c0008000800 */
[----:B------:R-:W2:Y:S08]  /*5c00*/  LDC.64 R10, c[0x0][0x3e8] ;  /* 0x0000fa00ff0a7b82 */ /* 0x000eb00000000a00 */
[----:B------:R-:W3:Y:S01]  /*5c10*/  LDC R18, c[0x0][0x3a0] ;  /* 0x0000e800ff127b82 */ /* 0x000ee20000000800 */
[----:B0-----:R-:W-:-:S05]  /*5c20*/  IMAD.WIDE.U32 R12, R15, 0x4, R12 ;  /* 0x000000040f0c7825 */ /* 0x001fca00078e000c */
[----:B------:R-:W1:Y:S01]  /*5c30*/  LDG.E R14, desc[UR16][R12.64] ;  /* 0x000000100c0e7981 */ /* 0x000e62000c1e1900 */
[----:B--2---:R-:W-:-:S05]  /*5c40*/  IMAD.WIDE.U32 R10, R20, 0x4, R10 ;  /* 0x00000004140a7825 */ /* 0x004fca00078e000a */
[----:B------:R-:W1:Y:S01]  /*5c50*/  LDG.E R15, desc[UR16][R10.64] ;  /* 0x000000100a0f7981 */ /* 0x000e62000c1e1900 */
[----:B---3--:R-:W-:Y:S01]  /*5c60*/  ISETP.GE.U32.AND P0, PT, R18, 0x8, PT ;  /* 0x000000081200780c */ /* 0x008fe20003f06070 */
[----:B------:R-:W-:Y:S02]  /*5c70*/  IMAD.MOV.U32 R21, RZ, RZ, RZ ;  /* 0x000000ffff157224 */ /* 0x000fe400078e00ff */
[----:B-1----:R-:W-:-:S05]  /*5c80*/  FFMA R15, -R15, UR5, R14 ;  /* 0x000000050f0f7c23 */ /* 0x002fca000800010e */
[----:B------:R0:W-:Y:S05]  /*5c90*/  STG.E desc[UR16][R12.64], R15 ;  /* 0x0000000f0c007986 */ /* 0x0001ea000c101910 */
[----:B------:R-:W-:Y:S05]  /*5ca0*/  @!P0 BRA `(.L_x_54) ;  /* 0x0000000400008947 */ /* 0x000fea0003800000 */
[----:B------:R-:W-:-:S07]  /*5cb0*/  MOV R19, RZ ;  /* 0x000000ff00137202 */ /* 0x000fce0000000f00 */
.L_x_55:
[----:B0-----:R-:W0:Y:S01]  /*5cc0*/  LDC.64 R14, c[0x0][0x3a8] ;  /* 0x0000ea00ff0e7b82 */ /* 0x001e220000000a00 */
[C---:B---3--:R-:W-:Y:S01]  /*5cd0*/  IMAD.WIDE.U32 R16, R19.reuse, 0x4, R12 ;  /* 0x0000000413107825 */ /* 0x048fe200078e000c */
[----:B------:R-:W2:Y:S04]  /*5ce0*/  LDG.E R22, desc[UR16][R10.64] ;  /* 0x000000100a167981 */ /* 0x000ea8000c1e1900 */
[----:B------:R-:W3:Y:S01]  /*5cf0*/  LDG.E R21, desc[UR16][R16.64+0x4] ;  /* 0x0000041010157981 */ /* 0x000ee2000c1e1900 */
[----:B0-----:R-:W-:-:S05]  /*5d00*/  IMAD.WIDE.U32 R14, R19, 0x4, R14 ;  /* 0x00000004130e7825 */ /* 0x001fca00078e000e */
[----:B------:R-:W4:Y:S01]  /*5d10*/  LDG.E R23, desc[UR16][R14.64] ;  /* 0x000000100e177981 */ /* 0x000f22000c1e1900 */
[----:B--2---:R-:W-:Y:S01]  /*5d20*/  FMUL R22, R22, UR5 ;  /* 0x0000000516167c20 */ /* 0x004fe20008400000 */
[----:B----4-:R-:W-:-:S05]  /*5d30*/  I2FP.F32.S32 R23, R23 ;  /* 0x0000001700177245 */ /* 0x010fca0000201400 */
[----:B---3--:R-:W-:Y:S02]  /*5d40*/  FFMA R21, -R22, R23, R21 ;  /* 0x0000001716157223 */ /* 0x008fe40000000115 */
        /* <DEDUP_REMOVED lines=53> */
[----:B---3--:R-:W-:-:S07]  /*60a0*/  IMAD.U32 R21, RZ, RZ, UR8 ;  /* 0x00000008ff157e24 */ /* 0x008fce000f8e00ff */
.L_x_54:
[----:B------:R-:W-:-:S09]  /*60b0*/  UISETP.NE.AND UP0, UPT, UR22, URZ, UPT ;  /* 0x000000ff1600728c */ /* 0x000fd2000bf05270 */
[----:B------:R-:W-:Y:S05]  /*60c0*/  BRA.U !UP0, `(.L_x_56) ;  /* 0x00000005080c7547 */ /* 0x000fea000b800000 */
[----:B------:R-:W-:Y:S02]  /*60d0*/  UISETP.GE.U32.AND UP0, UPT, UR25, 0x3, UPT ;  /* 0x000000031900788c */ /* 0x000fe4000bf06070 */
[----:B------:R-:W-:-:S07]  /*60e0*/  UISETP.NE.AND UP1, UPT, UR19, URZ, UPT ;  /* 0x000000ff1300728c */ /* 0x000fce000bf25270 */
[----:B------:R-:W-:Y:S05]  /*60f0*/  BRA.U !UP0, `(.L_x_57) ;  /* 0x0000000108807547 */ /* 0x000fea000b800000 */
[----:B0-----:R-:W0:Y:S01]  /*6100*/  LDC.64 R14, c[0x0][0x3a8] ;  /* 0x0000ea00ff0e7b82 */ /* 0x001e220000000a00 */
[C---:B------:R-:W-:Y:S01]  /*6110*/  IMAD.WIDE.U32 R16, R21.reuse, 0x4, R12 ;  /* 0x0000000415107825 */ /* 0x040fe200078e000c */
        /* <DEDUP_REMOVED lines=25> */
[----:B------:R-:W-:-:S02]  /*62b0*/  IADD3 R21, PT, PT, R21, 0x4, RZ ;  /* 0x0000000415157810 */ /* 0x000fc40007ffe0ff */
[----:B----4-:R-:W-:Y:S01]  /*62c0*/  I2FP.F32.S32 R25, R25 ;  /* 0x0000001900197245 */ /* 0x010fe20000201400 */
[----:B-1----:R-:W-:-:S04]  /*62d0*/  FMUL R23, R24, UR5 ;  /* 0x0000000518177c20 */ /* 0x002fc80008400000 */
[----:B--2---:R-:W-:-:S05]  /*62e0*/  FFMA R23, -R23, R25, R22 ;  /* 0x0000001917177223 */ /* 0x004fca0000000116 */
[----:B------:R3:W-:Y:S02]  /*62f0*/  STG.E desc[UR16][R16.64+0x10], R23 ;  /* 0x0000101710007986 */ /* 0x0007e4000c101910 */
.L_x_57:
[----:B------:R-:W-:Y:S05]  /*6300*/  BRA.U !UP1, `(.L_x_56) ;  /* 0x00000001097c7547 */ /* 0x000fea000b800000 */
[----:B------:R-:W-:-:S06]  /*6310*/  UISETP.NE.AND UP0, UPT, UR19, 0x1, UPT ;  /* 0x000000011300788c */ /* 0x000fcc000bf05270 */
[----:B------:R-:W-:-:S13]  /*6320*/  PLOP3.LUT P1, PT, PT, PT, UP0, 0x80, 0x8 ;  /* 0x000000000008781c */ /* 0x000fda0003f2f008 */
[----:B---3--:R-:W1:Y:S01]  /*6330*/  @P1 LDC.64 R16, c[0x0][0x3a8] ;  /* 0x0000ea00ff101b82 */ /* 0x008e620000000a00 */
[C---:B0-----:R-:W-:Y:S01]  /*6340*/  @P1 IMAD.WIDE.U32 R14, R21.reuse, 0x4, R12 ;  /* 0x00000004150e1825 */ /* 0x041fe200078e000c */
[----:B------:R-:W2:Y:S04]  /*6350*/  @P1 LDG.E R22, desc[UR16][R10.64] ;  /* 0x000000100a161981 */ /* 0x000ea8000c1e1900 */
[----:B------:R-:W3:Y:S01]  /*6360*/  @P1 LDG.E R19, desc[UR16][R14.64+0x4] ;  /* 0x000004100e131981 */ /* 0x000ee2000c1e1900 */
[----:B-1----:R-:W-:-:S05]  /*6370*/  @P1 IMAD.WIDE.U32 R16, R21, 0x4, R16 ;  /* 0x0000000415101825 */ /* 0x002fca00078e0010 */
[----:B------:R-:W4:Y:S01]  /*6380*/  @P1 LDG.E R23, desc[UR16][R16.64] ;  /* 0x0000001010171981 */ /* 0x000f22000c1e1900 */
[----:B--2---:R-:W-:Y:S01]  /*6390*/  @P1 FMUL R22, R22, UR5 ;  /* 0x0000000516161c20 */ /* 0x004fe20008400000 */
[----:B----4-:R-:W-:-:S05]  /*63a0*/  @P1 I2FP.F32.S32 R23, R23 ;  /* 0x0000001700171245 */ /* 0x010fca0000201400 */
[----:B---3--:R-:W-:Y:S02]  /*63b0*/  @P1 FFMA R23, -R22, R23, R19 ;  /* 0x0000001716171223 */ /* 0x008fe40000000113 */
[----:B------:R-:W2:Y:S04]  /*63c0*/  @P1 LDG.E R22, desc[UR16][R14.64+0x8] ;  /* 0x000008100e161981 */ /* 0x000ea8000c1e1900 */
[----:B------:R1:W-:Y:S04]  /*63d0*/  @P1 STG.E desc[UR16][R14.64+0x4], R23 ;  /* 0x000004170e001986 */ /* 0x0003e8000c101910 */
[----:B------:R-:W3:Y:S04]  /*63e0*/  @P1 LDG.E R25, desc[UR16][R16.64+0x4] ;  /* 0x0000041010191981 */ /* 0x000ee8000c1e1900 */
[----:B------:R-:W4:Y:S01]  /*63f0*/  @P1 LDG.E R24, desc[UR16][R10.64] ;  /* 0x000000100a181981 */ /* 0x000f22000c1e1900 */
[----:B------:R-:W-:-:S13]  /*6400*/  LOP3.LUT P0, RZ, R18, 0x1, RZ, 0xc0, !PT ;  /* 0x0000000112ff7812 */ /* 0x000fda000780c0ff */
[----:B------:R-:W0:Y:S01]  /*6410*/  @P0 LDC.64 R18, c[0x0][0x3a8] ;  /* 0x0000ea00ff120b82 */ /* 0x000e220000000a00 */
[----:B------:R-:W-:-:S05]  /*6420*/  @P1 IADD3 R21, PT, PT, R21, 0x2, RZ ;  /* 0x0000000215151810 */ /* 0x000fca0007ffe0ff */
[----:B------:R-:W-:-:S04]  /*6430*/  @P0 IMAD.WIDE.U32 R12, R21, 0x4, R12 ;  /* 0x00000004150c0825 */ /* 0x000fc800078e000c */
[----:B0-----:R-:W-:Y:S01]  /*6440*/  @P0 IMAD.WIDE.U32 R18, R21, 0x4, R18 ;  /* 0x0000000415120825 */ /* 0x001fe200078e0012 */
[----:B---3--:R-:W-:-:S03]  /*6450*/  @P1 I2FP.F32.S32 R26, R25 ;  /* 0x00000019001a1245 */ /* 0x008fc60000201400 */
[----:B----4-:R-:W-:-:S04]  /*6460*/  @P1 FMUL R25, R24, UR5 ;  /* 0x0000000518191c20 */ /* 0x010fc80008400000 */
[----:B--2---:R-:W-:-:S05]  /*6470*/  @P1 FFMA R25, -R25, R26, R22 ;  /* 0x0000001a19191223 */ /* 0x004fca0000000116 */
[----:B------:R1:W-:Y:S04]  /*6480*/  @P1 STG.E desc[UR16][R14.64+0x8], R25 ;  /* 0x000008190e001986 */ /* 0x0003e8000c101910 */
[----:B------:R-:W2:Y:S04]  /*6490*/  @P0 LDG.E R18, desc[UR16][R18.64] ;  /* 0x0000001012120981 */ /* 0x000ea8000c1e1900 */
[----:B------:R-:W3:Y:S04]  /*64a0*/  @P0 LDG.E R10, desc[UR16][R10.64] ;  /* 0x000000100a0a0981 */ /* 0x000ee8000c1e1900 */
[----:B------:R-:W4:Y:S01]  /*64b0*/  @P0 LDG.E R16, desc[UR16][R12.64+0x4] ;  /* 0x000004100c100981 */ /* 0x000f22000c1e1900 */
[----:B--2---:R-:W-:Y:S01]  /*64c0*/  @P0 I2FP.F32.S32 R21, R18 ;  /* 0x0000001200150245 */ /* 0x004fe20000201400 */
[----:B---3--:R-:W-:-:S04]  /*64d0*/  @P0 FMUL R17, R10, UR5 ;  /* 0x000000050a110c20 */ /* 0x008fc80008400000 */
[----:B----4-:R-:W-:-:S05]  /*64e0*/  @P0 FFMA R17, -R17, R21, R16 ;  /* 0x0000001511110223 */ /* 0x010fca0000000110 */
[----:B------:R1:W-:Y:S02]  /*64f0*/  @P0 STG.E desc[UR16][R12.64+0x4], R17 ;  /* 0x000004110c000986 */ /* 0x0003e4000c101910 */
.L_x_56:
[----:B------:R-:W2:Y:S01]  /*6500*/  LDCU UR5, c[0x0][0x3b0] ;  /* 0x00007600ff0577ac */ /* 0x000ea20008000800 */
[----:B------:R-:W-:-:S05]  /*6510*/  VIADD R20, R20, 0x1 ;  /* 0x0000000114147836 */ /* 0x000fca0000000000 */
[----:B--2---:R-:W-:-:S13]  /*6520*/  ISETP.NE.AND P0, PT, R20, UR5, PT ;  /* 0x0000000514007c0c */ /* 0x004fda000bf05270 */
[----:B------:R-:W-:Y:S05]  /*6530*/  @!P0 BRA `(.L_x_52) ;  /* 0x0000000400b48947 */ /* 0x000fea0003800000 */
[----:B------:R-:W-:Y:S05]  /*6540*/  BRA `(.L_x_58) ;  /* 0xfffffff400a07947 */ /* 0x000fea000383ffff */
.L_x_53:
[----:B------:R-:W-:Y:S01]  /*6550*/  UISETP.GE.U32.AND UP0, UPT, UR10, 0x8, UPT ;  /* 0x000000080a00788c */ /* 0x000fe2000bf06070 */
[----:B01-34-:R-:W-:-:S08]  /*6560*/  HFMA2 R10, -RZ, RZ, 0, 0 ;  /* 0x00000000ff0a7431 */ /* 0x01bfd000000001ff */
[----:B------:R-:W-:Y:S05]  /*6570*/  BRA.U !UP0, `(.L_x_59) ;  /* 0x0000000108b47547 */ /* 0x000fea000b800000 */
[----:B--2---:R-:W-:Y:S01]  /*6580*/  MOV R16, RZ ;  /* 0x000000ff00107202 */ /* 0x004fe20000000f00 */
[----:B------:R-:W0:Y:S06]  /*6590*/  LDCU UR5, c[0x0][0x394] ;  /* 0x00007280ff0577ac */ /* 0x000e2c0008000800 */
.L_x_60:
[----:B-1----:R-:W1:Y:S01]  /*65a0*/  LDC.64 R14, c[0x0][0x3b8] ;  /* 0x0000ee00ff0e7b82 */ /* 0x002e620000000a00 */
[----:B------:R-:W-:-:S07]  /*65b0*/  IMAD R17, R16, 0x3, RZ ;  /* 0x0000000310117824 */ /* 0x000fce00078e02ff */
        /* <DEDUP_REMOVED lines=8> */
[----:B------:R-:W2:Y:S02]  /*6640*/  LDG.E R21, desc[UR16][R10.64+0x4] ;  /* 0x000004100a157981 */ /* 0x000ea4000c1e1900 */
[----:B--2---:R-:W-:-:S02]  /*6650*/  FFMA R21, -R21, UR5, R18 ;  /* 0x0000000515157c23 */ /* 0x004fc40008000112 */
[----:B------:R-:W2:Y:S04]  /*6660*/  LDG.E R18, desc[UR16][R12.64+0x18] ;  /* 0x000018100c127981 */ /* 0x000ea8000c1e1900 */
[----:B------:R1:W-:Y:S04]  /*6670*/  STG.E desc[UR16][R12.64+0xc], R21 ;  /* 0x00000c150c007986 */ /* 0x0003e8000c101910 */
[----:B------:R-:W2:Y:S02]  /*6680*/  LDG.E R23, desc[UR16][R10.64+0x8] ;  /* 0x000008100a177981 */ /* 0x000ea4000c1e1900 */
[----:B--2---:R-:W-:-:S02]  /*6690*/  FFMA R23, -R23, UR5, R18 ;  /* 0x0000000517177c23 */ /* 0x004fc40008000112 */
[----:B------:R-:W2:Y:S04]  /*66a0*/  LDG.E R18, desc[UR16][R12.64+0x24] ;  /* 0x000024100c127981 */ /* 0x000ea8000c1e1900 */
[----:B------:R-:W-:Y:S04]  /*66b0*/  STG.E desc[UR16][R12.64+0x18], R23 ;  /* 0x000018170c007986 */ /* 0x000fe8000c101910 */
[----:B------:R-:W2:Y:S02]  /*66c0*/  LDG.E R25, desc[UR16][R10.64+0xc] ;  /* 0x00000c100a197981 */ /* 0x000ea4000c1e1900 */
[----:B--2---:R-:W-:-:S02]  /*66d0*/  FFMA R25, -R25, UR5, R18 ;  /* 0x0000000519197c23 */ /* 0x004fc40008000112 */
[----:B------:R-:W2:Y:S04]  /*66e0*/  LDG.E R18, desc[UR16][R12.64+0x30] ;  /* 0x000030100c127981 */ /* 0x000ea8000c1e1900 */
[----:B------:R-:W-:Y:S04]  /*66f0*/  STG.E desc[UR16][R12.64+0x24], R25 ;  /* 0x000024190c007986 */ /* 0x000fe8000c101910 */
[----:B0-----:R-:W2:Y:S02]  /*6700*/  LDG.E R19, desc[UR16][R10.64+0x10] ;  /* 0x000010100a137981 */ /* 0x001ea4000c1e1900 */
[----:B--2---:R-:W-:-:S02]  /*6710*/  FFMA R19, -R19, UR5, R18 ;  /* 0x0000000513137c23 */ /* 0x004fc40008000112 */
[----:B------:R-:W2:Y:S04]  /*6720*/  LDG.E R18, desc[UR16][R12.64+0x3c] ;  /* 0x00003c100c127981 */ /* 0x000ea8000c1e1900 */
[----:B------:R0:W-:Y:S04]  /*6730*/  STG.E desc[UR16][R12.64+0x30], R19 ;  /* 0x000030130c007986 */ /* 0x0001e8000c101910 */
[----:B-1----:R-:W2:Y:S01]  /*6740*/  LDG.E R21, desc[UR16][R10.64+0x14] ;  /* 0x000014100a157981 */ /* 0x002ea2000c1e1900 */
[----:B------:R-:W-:-:S04]  /*6750*/  VIADD R17, R17, 0x12 ;  /* 0x0000001211117836 */ /* 0x000fc80000000000 */
[----:B------:R-:W-:-:S04]  /*6760*/  IMAD.WIDE.U32 R14, R17, 0x4, R14 ;  /* 0x00000004110e7825 */ /* 0x000fc800078e000e */
[----:B--2---:R-:W-:-:S05]  /*6770*/  FFMA R21, -R21, UR5, R18 ;  /* 0x0000000515157c23 */ /* 0x004fca0008000112 */
[----:B------:R1:W-:Y:S04]  /*6780*/  STG.E desc[UR16][R12.64+0x3c], R21 ;  /* 0x00003c150c007986 */ /* 0x0003e8000c101910 */
[----:B------:R-:W2:Y:S04]  /*6790*/  LDG.E R17, desc[UR16][R14.64] ;  /* 0x000000100e117981 */ /* 0x000ea8000c1e1900 */
[----:B------:R-:W2:Y:S02]  /*67a0*/  LDG.E R18, desc[UR16][R10.64+0x18] ;  /* 0x000018100a127981 */ /* 0x000ea4000c1e1900 */
[----:B--2---:R-:W-:-:S02]  /*67b0*/  FFMA R17, -R18, UR5, R17 ;  /* 0x0000000512117c23 */ /* 0x004fc40008000111 */
[----:B------:R-:W2:Y:S04]  /*67c0*/  LDG.E R18, desc[UR16][R14.64+0xc] ;  /* 0x00000c100e127981 */ /* 0x000ea8000c1e1900 */
[----:B------:R1:W-:Y:S04]  /*67d0*/  STG.E desc[UR16][R14.64], R17 ;  /* 0x000000110e007986 */ /* 0x0003e8000c101910 */
[----:B0-----:R-:W2:Y:S01]  /*67e0*/  LDG.E R19, desc[UR16][R10.64+0x1c] ;  /* 0x00001c100a137981 */ /* 0x001ea2000c1e1900 */
[----:B------:R-:W-:-:S04]  /*67f0*/  IADD3 R16, PT, PT, R16, 0x8, RZ ;  /* 0x0000000810107810 */ /* 0x000fc80007ffe0ff */
[----:B------:R-:W-:Y:S01]  /*6800*/  ISETP.NE.AND P0, PT, R16, UR18, PT ;  /* 0x0000001210007c0c */ /* 0x000fe2000bf05270 */
[----:B--2---:R-:W-:-:S05]  /*6810*/  FFMA R19, -R19, UR5, R18 ;  /* 0x0000000513137c23 */ /* 0x004fca0008000112 */
[----:B------:R1:W-:Y:S07]  /*6820*/  STG.E desc[UR16][R14.64+0xc], R19 ;  /* 0x00000c130e007986 */ /* 0x0003ee000c101910 */
[----:B------:R-:W-:Y:S05]  /*6830*/  @P0 BRA `(.L_x_60) ;  /* 0xfffffffc00580947 */ /* 0x000fea000383ffff */
[----:B------:R-:W-:-:S07]  /*6840*/  MOV R10, UR18 ;  /* 0x00000012000a7c02 */ /* 0x000fce0008000f00 */
.L_x_59:
[----:B------:R-:W-:-:S09]  /*6850*/  UISETP.NE.AND UP0, UPT, UR21, URZ, UPT ;  /* 0x000000ff1500728c */ /* 0x000fd2000bf05270 */
[----:B------:R-:W-:Y:S05]  /*6860*/  BRA.U !UP0, `(.L_x_52) ;  /* 0x0000000108e87547 */ /* 0x000fea000b800000 */
[----:B------:R-:W-:Y:S02]  /*6870*/  UISETP.GE.U32.AND UP0, UPT, UR26, 0x3, UPT ;  /* 0x000000031a00788c */ /* 0x000fe4000bf06070 */
[----:B------:R-:W-:-:S07]  /*6880*/  UISETP.NE.AND UP1, UPT, UR20, URZ, UPT ;  /* 0x000000ff1400728c */ /* 0x000fce000bf25270 */
[----:B------:R-:W-:Y:S05]  /*6890*/  BRA.U !UP0, `(.L_x_61) ;  /* 0x0000000108647547 */ /* 0x000fea000b800000 */
[----:B-12---:R-:W0:Y:S01]  /*68a0*/  LDC.64 R14, c[0x0][0x3b8] ;  /* 0x0000ee00ff0e7b82 */ /* 0x006e220000000a00 */
[----:B------:R-:W-:Y:S01]  /*68b0*/  IMAD R11, R10, 0x3, RZ ;  /* 0x000000030a0b7824 */ /* 0x000fe200078e02ff */
[----:B------:R-:W1:Y:S06]  /*68c0*/  LDCU UR5, c[0x0][0x394] ;  /* 0x00007280ff0577ac */ /* 0x000e6c0008000800 */
[----:B------:R-:W2:Y:S01]  /*68d0*/  LDC.64 R16, c[0x0][0x3e8] ;  /* 0x0000fa00ff107b82 */ /* 0x000ea20000000a00 */
[----:B0-----:R-:W-:-:S05]  /*68e0*/  IMAD.WIDE.U32 R12, R11, 0x4, R14 ;  /* 0x000000040b0c7825 */ /* 0x001fca00078e000e */
[----:B------:R-:W1:Y:S01]  /*68f0*/  LDG.E R18, desc[UR16][R12.64] ;  /* 0x000000100c127981 */ /* 0x000e62000c1e1900 */
[----:B--2---:R-:W-:-:S05]  /*6900*/  IMAD.WIDE.U32 R16, R10, 0x4, R16 ;  /* 0x000000040a107825 */ /* 0x004fca00078e0010 */
[----:B------:R-:W1:Y:S02]  /*6910*/  LDG.E R19, desc[UR16][R16.64] ;  /* 0x0000001010137981 */ /* 0x000e64000c1e1900 */
[----:B-1----:R-:W-:Y:S02]  /*6920*/  FFMA R19, -R19, UR5, R18 ;  /* 0x0000000513137c23 */ /* 0x002fe40008000112 */
[----:B------:R-:W2:Y:S04]  /*6930*/  LDG.E R18, desc[UR16][R12.64+0xc] ;  /* 0x00000c100c127981 */ /* 0x000ea8000c1e1900 */
[----:B------:R0:W-:Y:S04]  /*6940*/  STG.E desc[UR16][R12.64], R19 ;  /* 0x000000130c007986 */ /* 0x0001e8000c101910 */
[----:B------:R-:W2:Y:S02]  /*6950*/  LDG.E R21, desc[UR16][R16.64+0x4] ;  /* 0x0000041010157981 */ /* 0x000ea4000c1e1900 */
[----:B--2---:R-:W-:-:S02]  /*6960*/  FFMA R21, -R21, UR5, R18 ;  /* 0x0000000515157c23 */ /* 0x004fc40008000112 */
[----:B------:R-:W2:Y:S04]  /*6970*/  LDG.E R18, desc[UR16][R12.64+0x18] ;  /* 0x000018100c127981 */ /* 0x000ea8000c1e1900 */
[----:B------:R0:W-:Y:S04]  /*6980*/  STG.E desc[UR16][R12.64+0xc], R21 ;  /* 0x00000c150c007986 */ /* 0x0001e8000c101910 */
[----:B------:R-:W2:Y:S01]  /*6990*/  LDG.E R23, desc[UR16][R16.64+0x8] ;  /* 0x0000081010177981 */ /* 0x000ea2000c1e1900 */
[----:B------:R-:W-:-:S04]  /*69a0*/  VIADD R11, R11, 0x9 ;  /* 0x000000090b0b7836 */ /* 0x000fc80000000000 */
[----:B------:R-:W-:-:S04]  /*69b0*/  IMAD.WIDE.U32 R14, R11, 0x4, R14 ;  /* 0x000000040b0e7825 */ /* 0x000fc800078e000e */
[----:B--2---:R-:W-:-:S05]  /*69c0*/  FFMA R23, -R23, UR5, R18 ;  /* 0x0000000517177c23 */ /* 0x004fca0008000112 */
[----:B------:R0:W-:Y:S04]  /*69d0*/  STG.E desc[UR16][R12.64+0x18], R23 ;  /* 0x000018170c007986 */ /* 0x0001e8000c101910 */
[----:B------:R-:W2:Y:S04]  /*69e0*/  LDG.E R18, desc[UR16][R16.64+0xc] ;  /* 0x00000c1010127981 */ /* 0x000ea8000c1e1900 */
[----:B------:R-:W2:Y:S01]  /*69f0*/  LDG.E R11, desc[UR16][R14.64] ;  /* 0x000000100e0b7981 */ /* 0x000ea2000c1e1900 */
[----:B------:R-:W-:Y:S01]  /*6a00*/  IADD3 R10, PT, PT, R10, 0x4, RZ ;  /* 0x000000040a0a7810 */ /* 0x000fe20007ffe0ff */
[----:B--2---:R-:W-:-:S05]  /*6a10*/  FFMA R11, -R18, UR5, R11 ;  /* 0x00000005120b7c23 */ /* 0x004fca000800010b */
[----:B------:R0:W-:Y:S02]  /*6a20*/  STG.E desc[UR16][R14.64], R11 ;  /* 0x0000000b0e007986 */ /* 0x0001e4000c101910 */
.L_x_61:
[----:B------:R-:W-:Y:S05]  /*6a30*/  BRA.U !UP1, `(.L_x_52) ;  /* 0x0000000109747547 */ /* 0x000fea000b800000 */
[----:B------:R-:W-:-:S13]  /*6a40*/  ISETP.NE.AND P0, PT, RZ, UR27, PT ;  /* 0x0000001bff007c0c */ /* 0x000fda000bf05270 */
[----:B01----:R-:W0:Y:S01]  /*6a50*/  @P0 LDC.64 R12, c[0x0][0x3b8] ;  /* 0x0000ee00ff0c0b82 */ /* 0x003e220000000a00 */
[----:B--2---:R-:W-:-:S07]  /*6a60*/  @P0 IMAD R21, R10, 0x3, RZ ;  /* 0x000000030a150824 */ /* 0x004fce00078e02ff */
[----:B------:R-:W1:Y:S08]  /*6a70*/  @P0 LDC.64 R16, c[0x0][0x3e8] ;  /* 0x0000fa00ff100b82 */ /* 0x000e700000000a00 */
[----:B------:R-:W2:Y:S01]  /*6a80*/  @P0 LDC R11, c[0x0][0x394] ;  /* 0x0000e500ff0b0b82 */ /* 0x000ea20000000800 */
[----:B0-----:R-:W-:-:S05]  /*6a90*/  @P0 IMAD.WIDE.U32 R14, R21, 0x4, R12 ;  /* 0x00000004150e0825 */ /* 0x001fca00078e000c */
[----:B------:R-:W2:Y:S01]  /*6aa0*/  @P0 LDG.E R18, desc[UR16][R14.64] ;  /* 0x000000100e120981 */ /* 0x000ea2000c1e1900 */
[----:B-1----:R-:W-:-:S05]  /*6ab0*/  @P0 IMAD.WIDE.U32 R16, R10, 0x4, R16 ;  /* 0x000000040a100825 */ /* 0x002fca00078e0010 */
[----:B------:R-:W2:Y:S01]  /*6ac0*/  @P0 LDG.E R19, desc[UR16][R16.64] ;  /* 0x0000001010130981 */ /* 0x000ea2000c1e1900 */
[----:B------:R-:W-:-:S05]  /*6ad0*/  @P0 IADD3 R21, PT, PT, R21, 0x3, RZ ;  /* 0x0000000315150810 */ /* 0x000fca0007ffe0ff */
[----:B------:R-:W-:Y:S01]  /*6ae0*/  @P0 IMAD.WIDE.U32 R12, R21, 0x4, R12 ;  /* 0x00000004150c0825 */ /* 0x000fe200078e000c */
[----:B------:R-:W-:-:S13]  /*6af0*/  ISETP.NE.AND P1, PT, RZ, UR7, PT ;  /* 0x00000007ff007c0c */ /* 0x000fda000bf25270 */
[----:B------:R-:W0:Y:S01]  /*6b00*/  @P1 LDC.64 R20, c[0x0][0x3e8] ;  /* 0x0000fa00ff141b82 */ /* 0x000e220000000a00 */
[----:B--2---:R-:W-:-:S07]  /*6b10*/  @P0 FFMA R23, -R19, R11, R18 ;  /* 0x0000000b13170223 */ /* 0x004fce0000000112 */
[----:B------:R-:W1:Y:S01]  /*6b20*/  @P1 LDC.64 R18, c[0x0][0x3b8] ;  /* 0x0000ee00ff121b82 */ /* 0x000e620000000a00 */
[----:B------:R2:W-:Y:S04]  /*6b30*/  @P0 STG.E desc[UR16][R14.64], R23 ;  /* 0x000000170e000986 */ /* 0x0005e8000c101910 */
[----:B------:R-:W3:Y:S04]  /*6b40*/  @P0 LDG.E R25, desc[UR16][R16.64+0x4] ;  /* 0x0000041010190981 */ /* 0x000ee8000c1e1900 */
[----:B------:R-:W3:Y:S01]  /*6b50*/  @P0 LDG.E R22, desc[UR16][R12.64] ;  /* 0x000000100c160981 */ /* 0x000ee2000c1e1900 */
[----:B------:R-:W-:-:S04]  /*6b60*/  @P0 VIADD R10, R10, 0x2 ;  /* 0x000000020a0a0836 */ /* 0x000fc80000000000 */
[C---:B------:R-:W-:Y:S02]  /*6b70*/  @P1 IMAD R27, R10.reuse, 0x3, RZ ;  /* 0x000000030a1b1824 */ /* 0x040fe400078e02ff */
[----:B0-----:R-:W-:-:S04]  /*6b80*/  @P1 IMAD.WIDE.U32 R20, R10, 0x4, R20 ;  /* 0x000000040a141825 */ /* 0x001fc800078e0014 */
[----:B-1----:R-:W-:-:S04]  /*6b90*/  @P1 IMAD.WIDE.U32 R18, R27, 0x4, R18 ;  /* 0x000000041b121825 */ /* 0x002fc800078e0012 */
[----:B---3--:R-:W-:Y:S02]  /*6ba0*/  @P0 FFMA R25, -R25, R11, R22 ;  /* 0x0000000b19190223 */ /* 0x008fe40000000116 */
[----:B------:R-:W0:Y:S03]  /*6bb0*/  @P1 LDC R11, c[0x0][0x394] ;  /* 0x0000e500ff0b1b82 */ /* 0x000e260000000800 */
[----:B------:R2:W-:Y:S04]  /*6bc0*/  @P0 STG.E desc[UR16][R12.64], R25 ;  /* 0x000000190c000986 */ /* 0x0005e8000c101910 */
[----:B------:R-:W0:Y:S04]  /*6bd0*/  @P1 LDG.E R21, desc[UR16][R20.64] ;  /* 0x0000001014151981 */ /* 0x000e28000c1e1900 */
[----:B------:R-:W0:Y:S02]  /*6be0*/  @P1 LDG.E R10, desc[UR16][R18.64] ;  /* 0x00000010120a1981 */ /* 0x000e24000c1e1900 */
[----:B0-----:R-:W-:-:S05]  /*6bf0*/  @P1 FFMA R11, -R21, R11, R10 ;  /* 0x0000000b150b1223 */ /* 0x001fca000000010a */
[----:B------:R2:W-:Y:S02]  /*6c00*/  @P1 STG.E desc[UR16][R18.64], R11 ;  /* 0x0000000b12001986 */ /* 0x0005e4000c101910 */
.L_x_52:
[----:B01234-:R-:W0:Y:S01]  /*6c10*/  LDC.64 R12, c[0x0][0x3a8] ;  /* 0x0000ea00ff0c7b82 */ /* 0x01fe220000000a00 */
[----:B------:R-:W1:Y:S07]  /*6c20*/  LDCU UR5, c[0x0][0x390] ;  /* 0x00007200ff0577ac */ /* 0x000e6e0008000800 */
[----:B------:R-:W2:Y:S08]  /*6c30*/  LDC.64 R10, c[0x0][0x3d8] ;  /* 0x0000f600ff0a7b82 */ /* 0x000eb00000000a00 */
[----:B------:R-:W3:Y:S01]  /*6c40*/  LDC.64 R14, c[0x0][0x3f0] ;  /* 0x0000fc00ff0e7b82 */ /* 0x000ee20000000a00 */
[----:B0-----:R-:W4:Y:S04]  /*6c50*/  LDG.E R16, desc[UR16][R12.64] ;  /* 0x000000100c107981 */ /* 0x001f28000c1e1900 */
[----:B------:R-:W4:Y:S04]  /*6c60*/  LDG.E R17, desc[UR16][R12.64+0x4] ;  /* 0x000004100c117981 */ /* 0x000f28000c1e1900 */
[----:B--2---:R-:W2:Y:S01]  /*6c70*/  LDG.E R11, desc[UR16][R10.64] ;  /* 0x000000100a0b7981 */ /* 0x004ea2000c1e1900 */
[----:B------:R-:W-:-:S04]  /*6c80*/  UIADD3 UR4, UPT, UPT, UR4, 0x1, URZ ;  /* 0x0000000104047890 */ /* 0x000fc8000fffe0ff */
[----:B-1----:R-:W-:Y:S01]  /*6c90*/  UISETP.NE.AND UP0, UPT, UR4, UR5, UPT ;  /* 0x000000050400728c */ /* 0x002fe2000bf05270 */
[----:B----4-:R-:W-:-:S05]  /*6ca0*/  LEA R17, R16, R17, 0x3 ;  /* 0x0000001110117211 */ /* 0x010fca00078e18ff */
[----:B---3--:R-:W-:-:S05]  /*6cb0*/  IMAD.WIDE R14, R17, 0x4, R14 ;  /* 0x00000004110e7825 */ /* 0x008fca00078e020e */
[----:B--2---:R1:W-:Y:S01]  /*6cc0*/  STG.E desc[UR16][R14.64], R11 ;  /* 0x0000000b0e007986 */ /* 0x0043e2000c101910 */
[----:B------:R-:W-:Y:S05]  /*6cd0*/  BRA.U UP0, `(.L_x_62) ;  /* 0xffffff9500707547 */ /* 0x000fea000b83ffff */
[----:B-1----:R-:W0:Y:S01]  /*6ce0*/  LDC.64 R10, c[0x0][0x398] ;  /* 0x0000e600ff0a7b82 */ /* 0x002e220000000a00 */
[----:B------:R-:W-:-:S06]  /*6cf0*/  UIADD3 UR5, UPT, UPT, UR9, 0x1, URZ ;  /* 0x0000000109057890 */ /* 0x000fcc000fffe0ff */
[----:B0-----:R-:W-:-:S04]  /*6d00*/  ISETP.LT.U32.AND P0, PT, R10, UR5, PT ;  /* 0x000000050a007c0c */ /* 0x001fc8000bf01070 */
[----:B------:R-:W-:-:S13]  /*6d10*/  ISETP.GT.AND.EX P0, PT, RZ, R11, PT, P0 ;  /* 0x0000000bff00720c */ /* 0x000fda0003f04300 */
[----:B------:R-:W-:Y:S05]  /*6d20*/  @P0 EXIT ;  /* 0x000000000000094d */ /* 0x000fea0003800000 */
[----:B------:R-:W-:Y:S01]  /*6d30*/  UMOV UR9, UR5 ;  /* 0x0000000500097c82 */ /* 0x000fe20008000000 */
[----:B------:R-:W-:Y:S05]  /*6d40*/  BRA `(.L_x_63) ;  /* 0xffffff9400507947 */ /* 0x000fea000383ffff */
        .weak           $__internal_0_$__cuda_sm20_rcp_rn_f32_slowpath
        .type           $__internal_0_$__cuda_sm20_rcp_rn_f32_slowpath,@function
        .size           $__internal_0_$__cuda_sm20_rcp_rn_f32_slowpath,(.L_x_68 - $__internal_0_$__cuda_sm20_rcp_rn_f32_slowpath)
$__internal_0_$__cuda_sm20_rcp_rn_f32_slowpath:
[----:B------:R-:W-:-:S04]  /*6d50*/  SHF.L.U32 R13, R10, 0x1, RZ ;  /* 0x000000010a0d7819 */ /* 0x000fc800000006ff */
[----:B------:R-:W-:-:S04]  /*6d60*/  SHF.R.U32.HI R13, RZ, 0x18, R13 ;  /* 0x00000018ff0d7819 */ /* 0x000fc8000001160d */
[----:B------:R-:W-:-:S13]  /*6d70*/  ISETP.NE.U32.AND P0, PT, R13, RZ, PT ;  /* 0x000000ff0d00720c */ /* 0x000fda0003f05070 */
[----:B------:R-:W-:Y:S05]  /*6d80*/  @P0 BRA `(.L_x_64) ;  /* 0x00000000002c0947 */ /* 0x000fea0003800000 */
[----:B------:R-:W-:-:S05]  /*6d90*/  IMAD.SHL.U32 R13, R10, 0x2, RZ ;  /* 0x000000020a0d7824 */ /* 0x000fca00078e00ff */
[----:B------:R-:W-:-:S13]  /*6da0*/  ISETP.NE.AND P0, PT, R13, RZ, PT ;  /* 0x000000ff0d00720c */ /* 0x000fda0003f05270 */
[----:B------:R0:W1:Y:S01]  /*6db0*/  @!P0 MUFU.RCP R13, R10 ;  /* 0x0000000a000d8308 */ /* 0x0000620000001000 */
[----:B------:R-:W-:Y:S05]  /*6dc0*/  @!P0 BRA `(.L_x_65) ;  /* 0x0000000000a48947 */ /* 0x000fea0003800000 */
[----:B------:R-:W-:-:S04]  /*6dd0*/  FFMA R15, R10, 1.84467440737095516160e+19, RZ ;  /* 0x5f8000000a0f7823 */ /* 0x000fc800000000ff */
[----:B0-----:R-:W1:Y:S02]  /*6de0*/  MUFU.RCP R10, R15 ;  /* 0x0000000f000a7308 */ /* 0x001e640000001000 */
[----:B-1----:R-:W-:-:S04]  /*6df0*/  FFMA R13, R15, R10, -1 ;  /* 0xbf8000000f0d7423 */ /* 0x002fc8000000000a */
[----:B------:R-:W-:-:S04]  /*6e00*/  FADD.FTZ R13, -R13, -RZ ;  /* 0x800000ff0d0d7221 */ /* 0x000fc80000010100 */
[----:B------:R-:W-:-:S04]  /*6e10*/  FFMA R10, R10, R13, R10 ;  /* 0x0000000d0a0a7223 */ /* 0x000fc8000000000a */
[----:B------:R-:W-:Y:S01]  /*6e20*/  FFMA R13, R10, 1.84467440737095516160e+19, RZ ;  /* 0x5f8000000a0d7823 */ /* 0x000fe200000000ff */
[----:B------:R-:W-:Y:S06]  /*6e30*/  BRA `(.L_x_65) ;  /* 0x0000000000887947 */ /* 0x000fec0003800000 */
.L_x_64:
[----:B------:R-:W-:-:S04]  /*6e40*/  IADD3 R15, PT, PT, R13, -0xfd, RZ ;  /* 0xffffff030d0f7810 */ /* 0x000fc80007ffe0ff */
[----:B------:R-:W-:-:S13]  /*6e50*/  ISETP.GT.U32.AND P0, PT, R15, 0x1, PT ;  /* 0x000000010f00780c */ /* 0x000fda0003f04070 */
[----:B------:R-:W-:Y:S05]  /*6e60*/  @P0 BRA `(.L_x_66) ;  /* 0x0000000000780947 */ /* 0x000fea0003800000 */
[----:B------:R-:W-:Y:S01]  /*6e70*/  LOP3.LUT R16, R10, 0x7fffff, RZ, 0xc0, !PT ;  /* 0x007fffff0a107812 */ /* 0x000fe200078ec0ff */
[----:B------:R-:W-:Y:S01]  /*6e80*/  HFMA2 R20, -RZ, RZ, 0, 1.78813934326171875e-07 ;  /* 0x00000003ff147431 */ /* 0x000fe200000001ff */
[----:B------:R-:W-:Y:S02]  /*6e90*/  IADD3 R13, PT, PT, R13, -0xfc, RZ ;  /* 0xffffff040d0d7810 */ /* 0x000fe40007ffe0ff */
[----:B------:R-:W-:-:S04]  /*6ea0*/  LOP3.LUT R16, R16, 0x3f800000, RZ, 0xfc, !PT ;  /* 0x3f80000010107812 */ /* 0x000fc800078efcff */
[----:B------:R-:W0:Y:S01]  /*6eb0*/  MUFU.RCP R17, R16 ;  /* 0x0000001000117308 */ /* 0x000e220000001000 */
[----:B------:R-:W-:Y:S01]  /*6ec0*/  SHF.L.U32 R21, R20, R15, RZ ;  /* 0x0000000f14157219 */ /* 0x000fe200000006ff */
[----:B0-----:R-:W-:-:S04]  /*6ed0*/  FFMA R18, R16, R17, -1 ;  /* 0xbf80000010127423 */ /* 0x001fc80000000011 */
[----:B------:R-:W-:-:S04]  /*6ee0*/  FADD.FTZ R18, -R18, -RZ ;  /* 0x800000ff12127221 */ /* 0x000fc80000010100 */
[CCC-:B------:R-:W-:Y:S01]  /*6ef0*/  FFMA.RM R19, R17.reuse, R18.reuse, R17.reuse ;  /* 0x0000001211137223 */ /* 0x1c0fe20000004011 */
[----:B------:R-:W-:-:S04]  /*6f00*/  FFMA.RP R18, R17, R18, R17 ;  /* 0x0000001211127223 */ /* 0x000fc80000008011 */
[C---:B------:R-:W-:Y:S02]  /*6f10*/  LOP3.LUT R17, R19.reuse, 0x7fffff, RZ, 0xc0, !PT ;  /* 0x007fffff13117812 */ /* 0x040fe400078ec0ff */
[----:B------:R-:W-:Y:S02]  /*6f20*/  FSETP.NEU.FTZ.AND P0, PT, R19, R18, PT ;  /* 0x000000121300720b */ /* 0x000fe40003f1d000 */
[----:B------:R-:W-:Y:S02]  /*6f30*/  LOP3.LUT R18, R17, 0x800000, RZ, 0xfc, !PT ;  /* 0x0080000011127812 */ /* 0x000fe400078efcff */
[----:B------:R-:W-:Y:S02]  /*6f40*/  SEL R17, RZ, 0xffffffff, !P0 ;  /* 0xffffffffff117807 */ /* 0x000fe40004000000 */
[----:B------:R-:W-:Y:S02]  /*6f50*/  LOP3.LUT R16, R21, R18, RZ, 0xc0, !PT ;  /* 0x0000001215107212 */ /* 0x000fe400078ec0ff */
[----:B------:R-:W-:Y:S01]  /*6f60*/  SHF.R.U32.HI R13, RZ, R13, R18 ;  /* 0x0000000dff0d7219 */ /* 0x000fe20000011612 */
[----:B------:R-:W-:Y:S01]  /*6f70*/  IMAD.MOV R17, RZ, RZ, -R17 ;  /* 0x000000ffff117224 */ /* 0x000fe200078e0a11 */
[----:B------:R-:W-:-:S04]  /*6f80*/  SHF.R.U32.HI R16, RZ, R15, R16 ;  /* 0x0000000fff107219 */ /* 0x000fc80000011610 */
[----:B------:R-:W-:Y:S02]  /*6f90*/  LOP3.LUT P1, RZ, R17, R15, R18, 0xf8, !PT ;  /* 0x0000000f11ff7212 */ /* 0x000fe4000782f812 */
[C---:B------:R-:W-:Y:S02]  /*6fa0*/  LOP3.LUT P0, RZ, R16.reuse, 0x1, RZ, 0xc0, !PT ;  /* 0x0000000110ff7812 */ /* 0x040fe4000780c0ff */
[----:B------:R-:W-:-:S04]  /*6fb0*/  LOP3.LUT P2, RZ, R16, 0x2, RZ, 0xc0, !PT ;  /* 0x0000000210ff7812 */ /* 0x000fc8000784c0ff */
[----:B------:R-:W-:Y:S02]  /*6fc0*/  PLOP3.LUT P0, PT, P0, P1, P2, 0xe0, 0x0 ;  /* 0x000000000000781c */ /* 0x000fe40000703c20 */
[----:B------:R-:W-:Y:S02]  /*6fd0*/  LOP3.LUT P1, RZ, R10, 0x7fffff, RZ, 0xc0, !PT ;  /* 0x007fffff0aff7812 */ /* 0x000fe4000782c0ff */
[----:B------:R-:W-:-:S04]  /*6fe0*/  SEL R15, RZ, 0x1, !P0 ;  /* 0x00000001ff0f7807 */ /* 0x000fc80004000000 */
[----:B------:R-:W-:-:S04]  /*6ff0*/  IADD3 R15, PT, PT, -R15, RZ, RZ ;  /* 0x000000ff0f0f7210 */ /* 0x000fc80007ffe1ff */
[----:B------:R-:W-:-:S13]  /*7000*/  ISETP.GE.AND P0, PT, R15, RZ, PT ;  /* 0x000000ff0f00720c */ /* 0x000fda0003f06270 */
[----:B------:R-:W-:-:S05]  /*7010*/  @!P0 VIADD R13, R13, 0x1 ;  /* 0x000000010d0d8836 */ /* 0x000fca0000000000 */
[----:B------:R-:W-:-:S04]  /*7020*/  @!P1 SHF.L.U32 R13, R13, 0x1, RZ ;  /* 0x000000010d0d9819 */ /* 0x000fc800000006ff */
[----:B------:R-:W-:Y:S01]  /*7030*/  LOP3.LUT R13, R13, 0x80000000, R10, 0xf8, !PT ;  /* 0x800000000d0d7812 */ /* 0x000fe200078ef80a */
[----:B------:R-:W-:Y:S06]  /*7040*/  BRA `(.L_x_65) ;  /* 0x0000000000047947 */ /* 0x000fec0003800000 */
.L_x_66:
[----:B------:R2:W3:Y:S02]  /*7050*/  MUFU.RCP R13, R10 ;  /* 0x0000000a000d7308 */ /* 0x0004e40000001000 */
.L_x_65:
[----:B------:R-:W-:-:S04]  /*7060*/  MOV R15, 0x0 ;  /* 0x00000000000f7802 */ /* 0x000fc80000000f00 */
[----:B0123--:R-:W-:Y:S05]  /*7070*/  RET.REL.NODEC R14 `(_Z7cuda_NNPiS_ifliS_ifPfS_iS0_S0_S0_S0_S0_) ;  /* 0xffffff8c0ee07950 */ /* 0x00ffea0003c3ffff */
.L_x_67:
[----:B------:R-:W-:-:S00]  /*7080*/  BRA `(.L_x_67) ;  /* 0xfffffffc00fc7947 */ /* 0x000fc0000383ffff */
[----:B------:R-:W-:-:S00]  /*7090*/  NOP ;  /* 0x0000000000007918 */ /* 0x000fc00000000000 */
        /* <DEDUP_REMOVED lines=14> */
.L_x_68:


//--------------------- .nv.shared.reserved.0     --------------------------
	.section	.nv.shared.reserved.0,"aw",@nobits
	.weak		__nv_reservedSMEM_offset_0_alias
	.size		__nv_reservedSMEM_offset_0_alias, 0, 64
	.other		__nv_reservedSMEM_offset_0_alias,@"STO_CUDA_RESERVED_SHARED STV_DEFAULT"
__nv_reservedSMEM_offset_0_alias:
	.zero		0
	.zero		64


//--------------------- .nv.constant0._Z7cuda_NNPiS_ifliS_ifPfS_iS0_S0_S0_S0_S0_ --------------------------
	.section	.nv.constant0._Z7cuda_NNPiS_ifliS_ifPfS_iS0_S0_S0_S0_S0_,"a",@progbits
	.sectionflags	@""
	.align	4
.nv.constant0._Z7cuda_NNPiS_ifliS_ifPfS_iS0_S0_S0_S0_S0_:
	.zero		1016


//--------------------- SYMBOLS --------------------------

	.type		.nv.reservedSmem.offset0,@object
	.size		.nv.reservedSmem.offset0,0x4
